	.target	sm_90a

	.elftype	@"ET_EXEC"


//--------------------- .note.nv.tkinfo           --------------------------
	.section	.note.nv.tkinfo,"",@"SHT_NOTE"
	.sectionflags	@"SHF_NOTE_NV_TKINFO"
	.tkinfo
        /*0018*/ 	.word	0x00000002
        /*0030*/ 	.string	""
        /*0030*/ 	.string	"ptxas"
        /*0030*/ 	.string	"Cuda compilation tools, release 13.0, V13.0.88"
        /*0030*/ 	.string	"Build cuda_13.0.r13.0/compiler.36424714_0"
        /*0030*/ 	.string	"-arch sm_90a -m 64 "



//--------------------- .note.nv.cuinfo           --------------------------
	.section	.note.nv.cuinfo,"",@"SHT_NOTE"
	.sectionflags	@"SHF_NOTE_NV_CUINFO"
        /*0018*/ 	.short	0x0002
        /*001a*/ 	.short	0x005a
        /*001c*/ 	.short	0x0082
	.zero		2


//--------------------- .nv.info                  --------------------------
	.section	.nv.info,"",@"SHT_CUDA_INFO"
	.align	4


	//----- nvinfo : EIATTR_REGCOUNT
	.align		4
        /*0000*/ 	.byte	0x04, 0x2f
        /*0002*/ 	.short	(.L_12 - .L_11)
	.align		4
.L_11:
        /*0004*/ 	.word	index@(_ZN7cutlass13device_kernelINS_4gemm6kernel13GemmUniversalIN4cute5tupleIJiiiiEEENS1_10collective13CollectiveMmaINS1_37MainloopSm90TmaGmmaWarpSpecializedFP8ILi3ENS5_IJNS4_1CILi2EEENSA_ILi1EEESC_EEENS1_35KernelTmaWarpSpecializedCooperativeEEENS5_IJNSA_ILi256EEESG_NSA_ILi32EEEEEENS_12float_e5m2_tENS5_IJlSC_lEEESJ_SK_NS4_8TiledMMAINS4_8MMA_AtomIJNS4_4SM904GMMA31MMA_64x256x32_F32E5M2E5M2_SS_TNILNSO_7ScaleInE1ELSQ_1EEEEEENS4_6LayoutISD_NS5_IJSC_NSA_ILi0EEESU_EEEEENS5_IJNS4_10UnderscoreESX_SX_EEEEENS4_13SM90_TMA_LOADENS4_14ComposedLayoutINS4_7SwizzleILi1ELi4ELi3EEENS4_18smem_ptr_flag_bitsILi8EEENST_INS5_IJNSA_ILi8EEESH_EEENS5_IJSH_SC_EEEEEEEvNS4_8identityENS4_23SM90_TMA_LOAD_MULTICASTES1A_vS1B_EENS_8epilogue10collective6detail29Sm90TmaWarpSpecializedAdapterINS1F_15DefaultEpilogueISJ_SK_SK_NS1E_6thread17LinearCombinationISJ_Li1EffLNS1J_9ScaleType4KindE0ELNS_15FloatRoundStyleE2ESJ_EENS1_15EpilogueDefaultEEEEEvvEEEEvNT_6ParamsE)
        /*0008*/ 	.word	0x000000a8


	//----- nvinfo : EIATTR_FRAME_SIZE
	.align		4
.L_12:
        /*000c*/ 	.byte	0x04, 0x11
        /*000e*/ 	.short	(.L_14 - .L_13)
	.align		4
.L_13:
        /*0010*/ 	.word	index@(_ZN7cutlass13device_kernelINS_4gemm6kernel13GemmUniversalIN4cute5tupleIJiiiiEEENS1_10collective13CollectiveMmaINS1_37MainloopSm90TmaGmmaWarpSpecializedFP8ILi3ENS5_IJNS4_1CILi2EEENSA_ILi1EEESC_EEENS1_35KernelTmaWarpSpecializedCooperativeEEENS5_IJNSA_ILi256EEESG_NSA_ILi32EEEEEENS_12float_e5m2_tENS5_IJlSC_lEEESJ_SK_NS4_8TiledMMAINS4_8MMA_AtomIJNS4_4SM904GMMA31MMA_64x256x32_F32E5M2E5M2_SS_TNILNSO_7ScaleInE1ELSQ_1EEEEEENS4_6LayoutISD_NS5_IJSC_NSA_ILi0EEESU_EEEEENS5_IJNS4_10UnderscoreESX_SX_EEEEENS4_13SM90_TMA_LOADENS4_14ComposedLayoutINS4_7SwizzleILi1ELi4ELi3EEENS4_18smem_ptr_flag_bitsILi8EEENST_INS5_IJNSA_ILi8EEESH_EEENS5_IJSH_SC_EEEEEEEvNS4_8identityENS4_23SM90_TMA_LOAD_MULTICASTES1A_vS1B_EENS_8epilogue10collective6detail29Sm90TmaWarpSpecializedAdapterINS1F_15DefaultEpilogueISJ_SK_SK_NS1E_6thread17LinearCombinationISJ_Li1EffLNS1J_9ScaleType4KindE0ELNS_15FloatRoundStyleE2ESJ_EENS1_15EpilogueDefaultEEEEEvvEEEEvNT_6ParamsE)
        /*0014*/ 	.word	0x00000678


	//----- nvinfo : EIATTR_MIN_STACK_SIZE
	.align		4
.L_14:
        /*0018*/ 	.byte	0x04, 0x12
        /*001a*/ 	.short	(.L_16 - .L_15)
	.align		4
.L_15:
        /*001c*/ 	.word	index@(_ZN7cutlass13device_kernelINS_4gemm6kernel13GemmUniversalIN4cute5tupleIJiiiiEEENS1_10collective13CollectiveMmaINS1_37MainloopSm90TmaGmmaWarpSpecializedFP8ILi3ENS5_IJNS4_1CILi2EEENSA_ILi1EEESC_EEENS1_35KernelTmaWarpSpecializedCooperativeEEENS5_IJNSA_ILi256EEESG_NSA_ILi32EEEEEENS_12float_e5m2_tENS5_IJlSC_lEEESJ_SK_NS4_8TiledMMAINS4_8MMA_AtomIJNS4_4SM904GMMA31MMA_64x256x32_F32E5M2E5M2_SS_TNILNSO_7ScaleInE1ELSQ_1EEEEEENS4_6LayoutISD_NS5_IJSC_NSA_ILi0EEESU_EEEEENS5_IJNS4_10UnderscoreESX_SX_EEEEENS4_13SM90_TMA_LOADENS4_14ComposedLayoutINS4_7SwizzleILi1ELi4ELi3EEENS4_18smem_ptr_flag_bitsILi8EEENST_INS5_IJNSA_ILi8EEESH_EEENS5_IJSH_SC_EEEEEEEvNS4_8identityENS4_23SM90_TMA_LOAD_MULTICASTES1A_vS1B_EENS_8epilogue10collective6detail29Sm90TmaWarpSpecializedAdapterINS1F_15DefaultEpilogueISJ_SK_SK_NS1E_6thread17LinearCombinationISJ_Li1EffLNS1J_9ScaleType4KindE0ELNS_15FloatRoundStyleE2ESJ_EENS1_15EpilogueDefaultEEEEEvvEEEEvNT_6ParamsE)
        /*0020*/ 	.word	0x00000678
.L_16:


//--------------------- .nv.compat                --------------------------
	.section	.nv.compat,"",@"SHT_CUDA_COMPAT_INFO"
	.align	4
        /*0000*/ 	.byte	0x02, 0x09, 0x01, 0x00, 0x02, 0x02, 0x04, 0x00, 0x02, 0x05, 0x05, 0x00, 0x03, 0x07, 0x01, 0x01
        /*0010*/ 	.byte	0x02, 0x03, 0x01, 0x00, 0x02, 0x06, 0x01, 0x00, 0x04, 0x0b, 0x08, 0x00, 0x00, 0x00, 0x00, 0x00
        /*0020*/ 	.byte	0x00, 0x00, 0x00, 0x00


//--------------------- .nv.info._ZN7cutlass13device_kernelINS_4gemm6kernel13GemmUniversalIN4cute5tupleIJiiiiEEENS1_10collective13CollectiveMmaINS1_37MainloopSm90TmaGmmaWarpSpecializedFP8ILi3ENS5_IJNS4_1CILi2EEENSA_ILi1EEESC_EEENS1_35KernelTmaWarpSpecializedCooperativeEEENS5_IJNSA_ILi256EEESG_NSA_ILi32EEEEEENS_12float_e5m2_tENS5_IJlSC_lEEESJ_SK_NS4_8TiledMMAINS4_8MMA_AtomIJNS4_4SM904GMMA31MMA_64x256x32_F32E5M2E5M2_SS_TNILNSO_7ScaleInE1ELSQ_1EEEEEENS4_6LayoutISD_NS5_IJSC_NSA_ILi0EEESU_EEEEENS5_IJNS4_10UnderscoreESX_SX_EEEEENS4_13SM90_TMA_LOADENS4_14ComposedLayoutINS4_7SwizzleILi1ELi4ELi3EEENS4_18smem_ptr_flag_bitsILi8EEENST_INS5_IJNSA_ILi8EEESH_EEENS5_IJSH_SC_EEEEEEEvNS4_8identityENS4_23SM90_TMA_LOAD_MULTICASTES1A_vS1B_EENS_8epilogue10collective6detail29Sm90TmaWarpSpecializedAdapterINS1F_15DefaultEpilogueISJ_SK_SK_NS1E_6thread17LinearCombinationISJ_Li1EffLNS1J_9ScaleType4KindE0ELNS_15FloatRoundStyleE2ESJ_EENS1_15EpilogueDefaultEEEEEvvEEEEvNT_6ParamsE --------------------------
	.section	.nv.info._ZN7cutlass13device_kernelINS_4gemm6kernel13GemmUniversalIN4cute5tupleIJiiiiEEENS1_10collective13CollectiveMmaINS1_37MainloopSm90TmaGmmaWarpSpecializedFP8ILi3ENS5_IJNS4_1CILi2EEENSA_ILi1EEESC_EEENS1_35KernelTmaWarpSpecializedCooperativeEEENS5_IJNSA_ILi256EEESG_NSA_ILi32EEEEEENS_12float_e5m2_tENS5_IJlSC_lEEESJ_SK_NS4_8TiledMMAINS4_8MMA_AtomIJNS4_4SM904GMMA31MMA_64x256x32_F32E5M2E5M2_SS_TNILNSO_7ScaleInE1ELSQ_1EEEEEENS4_6LayoutISD_NS5_IJSC_NSA_ILi0EEESU_EEEEENS5_IJNS4_10UnderscoreESX_SX_EEEEENS4_13SM90_TMA_LOADENS4_14ComposedLayoutINS4_7SwizzleILi1ELi4ELi3EEENS4_18smem_ptr_flag_bitsILi8EEENST_INS5_IJNSA_ILi8EEESH_EEENS5_IJSH_SC_EEEEEEEvNS4_8identityENS4_23SM90_TMA_LOAD_MULTICASTES1A_vS1B_EENS_8epilogue10collective6detail29Sm90TmaWarpSpecializedAdapterINS1F_15DefaultEpilogueISJ_SK_SK_NS1E_6thread17LinearCombinationISJ_Li1EffLNS1J_9ScaleType4KindE0ELNS_15FloatRoundStyleE2ESJ_EENS1_15EpilogueDefaultEEEEEvvEEEEvNT_6ParamsE,"",@"SHT_CUDA_INFO"
	.sectionflags	@""
	.align	4


	//----- nvinfo : EIATTR_CUDA_API_VERSION
	.align		4
        /*0000*/ 	.byte	0x04, 0x37
        /*0002*/ 	.short	(.L_18 - .L_17)
.L_17:
        /*0004*/ 	.word	0x00000082


	//----- nvinfo : EIATTR_KPARAM_INFO
	.align		4
.L_18:
        /*0008*/ 	.byte	0x04, 0x17
        /*000a*/ 	.short	(.L_20 - .L_19)
.L_19:
        /*000c*/ 	.word	0x00000000
        /*0010*/ 	.short	0x0000
        /*0012*/ 	.short	0x0070
        /*0014*/ 	.byte	0x00, 0xf0, 0x01, 0x10


	//----- nvinfo : EIATTR_SPARSE_MMA_MASK
	.align		4
.L_20:
        /*0018*/ 	.byte	0x03, 0x50
        /*001a*/ 	.short	0x0000


	//----- nvinfo : EIATTR_MAXREG_COUNT
	.align		4
        /*001c*/ 	.byte	0x03, 0x1b
        /*001e*/ 	.short	0x00a8


	//----- nvinfo : EIATTR_NUM_BARRIERS
	.align		4
        /*0020*/ 	.byte	0x02, 0x4c
        /*0022*/ 	.byte	0x01
	.zero		1


	//----- nvinfo : EIATTR_ANNOTATIONS
	.align		4
        /*0024*/ 	.byte	0x04, 0x55
        /*0026*/ 	.short	(.L_22 - .L_21)


	//   ....[0]....
.L_21:
        /*0028*/ 	.word	0x00000001
        /*002c*/ 	.byte	0x10, 0x07, 0x00, 0x00, 0x01, 0x00, 0x00, 0x00, 0xe0, 0x07, 0x00, 0x00, 0x01, 0x00, 0x00, 0x00
        /* <DEDUP_REMOVED lines=1356> */
        /*54fc*/ 	.byte	0x70, 0x35, 0x02, 0x00


	//----- nvinfo : EIATTR_MERCURY_ISA_VERSION
	.align		4
.L_22:
        /*5500*/ 	.byte	0x03, 0x5f
        /*5502*/ 	.short	0x0101


	//----- nvinfo : EIATTR_INT_WARP_WIDE_INSTR_OFFSETS
	.align		4
        /*5504*/ 	.byte	0x04, 0x31
        /*5506*/ 	.short	(.L_24 - .L_23)


	//   ....[0]....
.L_23:
        /*5508*/ 	.word	0x00000530


	//   ....[1]....
        /*550c*/ 	.word	0x00000550


	//   ....[2]....
        /*5510*/ 	.word	0x000006b0


	//----- nvinfo : EIATTR_COOP_GROUP_MASK_REGIDS
	.align		4
.L_24:
        /*5514*/ 	.byte	0x04, 0x29
        /*5516*/ 	.short	(.L_26 - .L_25)


	//   ....[0]....
.L_25:
        /*5518*/ 	.word	0xffffffff


	//   ....[1]....
        /*551c*/ 	.word	0xffffffff


	//   ....[2]....
        /*5520*/ 	.word	0xffffffff


	//   ....[3]....
        /*5524*/ 	.word	0xffffffff


	//   ....[4]....
        /*5528*/ 	.word	0xffffffff


	//   ....[5]....
        /*552c*/ 	.word	0xffffffff


	//----- nvinfo : EIATTR_COOP_GROUP_INSTR_OFFSETS
	.align		4
.L_26:
        /*5530*/ 	.byte	0x04, 0x28
        /*5532*/ 	.short	(.L_28 - .L_27)


	//   ....[0]....
.L_27:
        /*5534*/ 	.word	0x00000070


	//   ....[1]....
        /*5538*/ 	.word	0x00000080


	//   ....[2]....
        /*553c*/ 	.word	0x000001a0


	//   ....[3]....
        /*5540*/ 	.word	0x000003a0


	//   ....[4]....
        /*5544*/ 	.word	0x00000820


	//   ....[5]....
        /*5548*/ 	.word	0x00002960


	//----- nvinfo : EIATTR_REG_RECONFIG
	.align		4
.L_28:
        /*554c*/ 	.byte	0x01, 0x54
	.zero		2


	//----- nvinfo : EIATTR_MBARRIER_INSTR_OFFSETS
	.align		4
        /*5550*/ 	.byte	0x04, 0x39
        /*5552*/ 	.short	(.L_30 - .L_29)


	//   ....[0]....
.L_29:
        /*5554*/ 	.word	0x00000320
        /*5558*/ 	.word	0x000000ff
        /*555c*/ 	.word	0x00000000
        /*5560*/ 	.short	0x0100
        /*5562*/ 	.byte	0x09
	.zero		1


	//   ....[1]....
        /*5564*/ 	.word	0x00000330
        /*5568*/ 	.word	0x000000ff
        /*556c*/ 	.word	0x00000018
        /*5570*/ 	.short	0x0100
        /*5572*/ 	.byte	0x09
	.zero		1


	//   ....[2]....
        /*5574*/ 	.word	0x00000340
        /*5578*/ 	.word	0x000000ff
        /*557c*/ 	.word	0x00000008
        /*5580*/ 	.short	0x0100
        /*5582*/ 	.byte	0x09
	.zero		1


	//   ....[3]....
        /*5584*/ 	.word	0x00000350
        /*5588*/ 	.word	0x000000ff
        /*558c*/ 	.word	0x00000020
        /*5590*/ 	.short	0x0100
        /*5592*/ 	.byte	0x09
	.zero		1


	//   ....[4]....
        /*5594*/ 	.word	0x00000360
        /*5598*/ 	.word	0x000000ff
        /*559c*/ 	.word	0x00000010
        /*55a0*/ 	.short	0x0100
        /*55a2*/ 	.byte	0x09
	.zero		1


	//   ....[5]....
        /*55a4*/ 	.word	0x00000370
        /*55a8*/ 	.word	0x000000ff
        /*55ac*/ 	.word	0x00000028
        /*55b0*/ 	.short	0x0100
        /*55b2*/ 	.byte	0x09
	.zero		1


	//   ....[6]....
        /*55b4*/ 	.word	0x00000740
        /*55b8*/ 	.word	0x000000ff
        /*55bc*/ 	.word	0x00000040
        /*55c0*/ 	.short	0x0100
        /*55c2*/ 	.byte	0x06
	.zero		1


	//   ....[7]....
        /*55c4*/ 	.word	0x000007c0
        /*55c8*/ 	.word	0x000000ff
        /*55cc*/ 	.word	0x00000048
        /*55d0*/ 	.short	0x0100
        /*55d2*/ 	.byte	0x06
	.zero		1


	//   ....[8]....
        /*55d4*/ 	.word	0x00002d70
        /*55d8*/ 	.word	0x000000ff
        /*55dc*/ 	.word	0x00000000
        /*55e0*/ 	.short	0x010a
        /*55e2*/ 	.byte	0x07
	.zero		1


	//   ....[9]....
        /*55e4*/ 	.word	0x00002dd0
        /*55e8*/ 	.word	0x000000ff
        /*55ec*/ 	.word	0x00000000
        /*55f0*/ 	.short	0x010a
        /*55f2*/ 	.byte	0x07
	.zero		1


	//   ....[10]....
        /*55f4*/ 	.word	0x00006590
        /*55f8*/ 	.word	0x000000ff
        /*55fc*/ 	.word	0x00000000
        /*5600*/ 	.short	0x010a
        /*5602*/ 	.byte	0x0f
	.zero		1


	//   ....[11]....
        /*5604*/ 	.word	0x000065d0
        /*5608*/ 	.word	0x000000ff
        /*560c*/ 	.word	0x00000000
        /*5610*/ 	.short	0x010a
        /*5612*/ 	.byte	0x0f
	.zero		1


	//   ....[12]....
        /*5614*/ 	.word	0x0000b280
        /*5618*/ 	.word	0x00000003
        /*561c*/ 	.word	0x00000000
        /*5620*/ 	.short	0x0101
        /*5622*/ 	.byte	0x3f
	.zero		1


	//   ....[13]....
        /*5624*/ 	.word	0x0000ed80
        /*5628*/ 	.word	0x00000000
        /*562c*/ 	.word	0x00000000
        /*5630*/ 	.short	0x0101
        /*5632*/ 	.byte	0x3f
	.zero		1


	//   ....[14]....
        /*5634*/ 	.word	0x00022830
        /*5638*/ 	.word	0x0000000c
        /*563c*/ 	.word	0x00000018
        /*5640*/ 	.short	0x010a
        /*5642*/ 	.byte	0x3f
	.zero		1


	//   ....[15]....
        /*5644*/ 	.word	0x00022b90
        /*5648*/ 	.word	0x00000002
        /*564c*/ 	.word	0x00000048
        /*5650*/ 	.short	0x0101
        /*5652*/ 	.byte	0x3f
	.zero		1


	//   ....[16]....
        /*5654*/ 	.word	0x00023340
        /*5658*/ 	.word	0x00000003
        /*565c*/ 	.word	0x00000000
        /*5660*/ 	.short	0x010a
        /*5662*/ 	.byte	0x3f
	.zero		1


	//   ....[17]....
        /*5664*/ 	.word	0x000233d0
        /*5668*/ 	.word	0x00000003
        /*566c*/ 	.word	0x00000000
        /*5670*/ 	.short	0x010a
        /*5672*/ 	.byte	0x3f
	.zero		1


	//   ....[18]....
        /*5674*/ 	.word	0x00023460
        /*5678*/ 	.word	0x00000003
        /*567c*/ 	.word	0x00000000
        /*5680*/ 	.short	0x010a
        /*5682*/ 	.byte	0x3f
	.zero		1


	//   ....[19]....
        /*5684*/ 	.word	0x000234d0
        /*5688*/ 	.word	0x00000003
        /*568c*/ 	.word	0x00000000
        /*5690*/ 	.short	0x010a
        /*5692*/ 	.byte	0x3f
	.zero		1


	//   ....[20]....
        /*5694*/ 	.word	0x00023540
        /*5698*/ 	.word	0x00000000
        /*569c*/ 	.word	0x00000000
        /*56a0*/ 	.short	0x010a
        /*56a2*/ 	.byte	0x3f
	.zero		1


	//   ....[21]....
        /*56a4*/ 	.word	0x00023620
        /*56a8*/ 	.word	0x0000000c
        /*56ac*/ 	.word	0x00000018
        /*56b0*/ 	.short	0x010a
        /*56b2*/ 	.byte	0x3f
	.zero		1


	//   ....[22]....
        /*56b4*/ 	.word	0x000236f0
        /*56b8*/ 	.word	0x00000003
        /*56bc*/ 	.word	0x00000000
        /*56c0*/ 	.short	0x010a
        /*56c2*/ 	.byte	0x3f
	.zero		1


	//   ....[23]....
        /*56c4*/ 	.word	0x00023740
        /*56c8*/ 	.word	0x00000003
        /*56cc*/ 	.word	0x00000000
        /*56d0*/ 	.short	0x010a
        /*56d2*/ 	.byte	0x3f
	.zero		1


	//----- nvinfo : EIATTR_NUM_MBARRIERS
	.align		4
.L_30:
        /*56d4*/ 	.byte	0x03, 0x38
        /*56d6*/ 	.short	0x0008


	//----- nvinfo : EIATTR_EXIT_INSTR_OFFSETS
	.align		4
        /*56d8*/ 	.byte	0x04, 0x1c
        /*56da*/ 	.short	(.L_32 - .L_31)


	//   ....[0]....
.L_31:
        /*56dc*/ 	.word	0x000009b0


	//   ....[1]....
        /*56e0*/ 	.word	0x00001250


	//   ....[2]....
        /*56e4*/ 	.word	0x00021f10


	//   ....[3]....
        /*56e8*/ 	.word	0x000224b0


	//   ....[4]....
        /*56ec*/ 	.word	0x000234b0


	//----- nvinfo : EIATTR_MAX_THREADS
	.align		4
.L_32:
        /*56f0*/ 	.byte	0x04, 0x05
        /*56f2*/ 	.short	(.L_34 - .L_33)
.L_33:
        /*56f4*/ 	.word	0x00000180
        /*56f8*/ 	.word	0x00000001
        /*56fc*/ 	.word	0x00000001


	//----- nvinfo : EIATTR_CRS_STACK_SIZE
	.align		4
.L_34:
        /*5700*/ 	.byte	0x04, 0x1e
        /*5702*/ 	.short	(.L_36 - .L_35)
.L_35:
        /*5704*/ 	.word	0x00000000


	//----- nvinfo : EIATTR_CBANK_PARAM_SIZE
	.align		4
.L_36:
        /*5708*/ 	.byte	0x03, 0x19
        /*570a*/ 	.short	0x0470


	//----- nvinfo : EIATTR_PARAM_CBANK
	.align		4
        /*570c*/ 	.byte	0x04, 0x0a
        /*570e*/ 	.short	(.L_38 - .L_37)
	.align		4
.L_37:
        /*5710*/ 	.word	index@(.nv.constant0._ZN7cutlass13device_kernelINS_4gemm6kernel13GemmUniversalIN4cute5tupleIJiiiiEEENS1_10collective13CollectiveMmaINS1_37MainloopSm90TmaGmmaWarpSpecializedFP8ILi3ENS5_IJNS4_1CILi2EEENSA_ILi1EEESC_EEENS1_35KernelTmaWarpSpecializedCooperativeEEENS5_IJNSA_ILi256EEESG_NSA_ILi32EEEEEENS_12float_e5m2_tENS5_IJlSC_lEEESJ_SK_NS4_8TiledMMAINS4_8MMA_AtomIJNS4_4SM904GMMA31MMA_64x256x32_F32E5M2E5M2_SS_TNILNSO_7ScaleInE1ELSQ_1EEEEEENS4_6LayoutISD_NS5_IJSC_NSA_ILi0EEESU_EEEEENS5_IJNS4_10UnderscoreESX_SX_EEEEENS4_13SM90_TMA_LOADENS4_14ComposedLayoutINS4_7SwizzleILi1ELi4ELi3EEENS4_18smem_ptr_flag_bitsILi8EEENST_INS5_IJNSA_ILi8EEESH_EEENS5_IJSH_SC_EEEEEEEvNS4_8identityENS4_23SM90_TMA_LOAD_MULTICASTES1A_vS1B_EENS_8epilogue10collective6detail29Sm90TmaWarpSpecializedAdapterINS1F_15DefaultEpilogueISJ_SK_SK_NS1E_6thread17LinearCombinationISJ_Li1EffLNS1J_9ScaleType4KindE0ELNS_15FloatRoundStyleE2ESJ_EENS1_15EpilogueDefaultEEEEEvvEEEEvNT_6ParamsE)
        /*5714*/ 	.short	0x0210
        /*5716*/ 	.short	0x0470


	//----- nvinfo : EIATTR_SW_WAR
	.align		4
.L_38:
        /*5718*/ 	.byte	0x04, 0x36
        /*571a*/ 	.short	(.L_40 - .L_39)
.L_39:
        /*571c*/ 	.word	0x00000008
.L_40:


//--------------------- .nv.callgraph             --------------------------
	.section	.nv.callgraph,"",@"SHT_CUDA_CALLGRAPH"
	.align	4
	.sectionentsize	8
	.align		4
        /*0000*/ 	.word	0x00000000
	.align		4
        /*0004*/ 	.word	0xffffffff
	.align		4
        /*0008*/ 	.word	0x00000000
	.align		4
        /*000c*/ 	.word	0xfffffffe
	.align		4
        /*0010*/ 	.word	0x00000000
	.align		4
        /*0014*/ 	.word	0xfffffffd
	.align		4
        /*0018*/ 	.word	0x00000000
	.align		4
        /*001c*/ 	.word	0xfffffffc


//--------------------- .nv.constant4             --------------------------
	.section	.nv.constant4,"a",@progbits
	.align	8
	.align		8
.nv.constant4:
        /*0000*/ 	.dword	_ZN39_INTERNAL_eac4397a_4_k_cu_80dfe164_51624cuda3std3__45__cpo5beginE
	.align		8
        /*0008*/ 	.dword	_ZN39_INTERNAL_eac4397a_4_k_cu_80dfe164_51624cuda3std3__45__cpo3endE
	.align		8
        /*0010*/ 	.dword	_ZN39_INTERNAL_eac4397a_4_k_cu_80dfe164_51624cuda3std3__45__cpo6cbeginE
	.align		8
        /*0018*/ 	.dword	_ZN39_INTERNAL_eac4397a_4_k_cu_80dfe164_51624cuda3std3__45__cpo4cendE
	.align		8
        /*0020*/ 	.dword	_ZN39_INTERNAL_eac4397a_4_k_cu_80dfe164_51624cuda3std3__441_GLOBAL__N__eac4397a_4_k_cu_80dfe164_51626ignoreE
	.align		8
        /*0028*/ 	.dword	_ZN39_INTERNAL_eac4397a_4_k_cu_80dfe164_51624cuda3std3__419piecewise_constructE
	.align		8
        /*0030*/ 	.dword	_ZN39_INTERNAL_eac4397a_4_k_cu_80dfe164_51624cuda3std3__48in_placeE
	.align		8
        /*0038*/ 	.dword	_ZN39_INTERNAL_eac4397a_4_k_cu_80dfe164_51624cuda3std6ranges3__45__cpo4swapE
	.align		8
        /*0040*/ 	.dword	_ZN39_INTERNAL_eac4397a_4_k_cu_80dfe164_51624cuda3std6ranges3__45__cpo9iter_moveE
	.align		8
        /*0048*/ 	.dword	_ZN39_INTERNAL_eac4397a_4_k_cu_80dfe164_51624cute7productE
	.align		8
        /*0050*/ 	.dword	_ZN39_INTERNAL_eac4397a_4_k_cu_80dfe164_51624cute1_E


//--------------------- .text._ZN7cutlass13device_kernelINS_4gemm6kernel13GemmUniversalIN4cute5tupleIJiiiiEEENS1_10collective13CollectiveMmaINS1_37MainloopSm90TmaGmmaWarpSpecializedFP8ILi3ENS5_IJNS4_1CILi2EEENSA_ILi1EEESC_EEENS1_35KernelTmaWarpSpecializedCooperativeEEENS5_IJNSA_ILi256EEESG_NSA_ILi32EEEEEENS_12float_e5m2_tENS5_IJlSC_lEEESJ_SK_NS4_8TiledMMAINS4_8MMA_AtomIJNS4_4SM904GMMA31MMA_64x256x32_F32E5M2E5M2_SS_TNILNSO_7ScaleInE1ELSQ_1EEEEEENS4_6LayoutISD_NS5_IJSC_NSA_ILi0EEESU_EEEEENS5_IJNS4_10UnderscoreESX_SX_EEEEENS4_13SM90_TMA_LOADENS4_14ComposedLayoutINS4_7SwizzleILi1ELi4ELi3EEENS4_18smem_ptr_flag_bitsILi8EEENST_INS5_IJNSA_ILi8EEESH_EEENS5_IJSH_SC_EEEEEEEvNS4_8identityENS4_23SM90_TMA_LOAD_MULTICASTES1A_vS1B_EENS_8epilogue10collective6detail29Sm90TmaWarpSpecializedAdapterINS1F_15DefaultEpilogueISJ_SK_SK_NS1E_6thread17LinearCombinationISJ_Li1EffLNS1J_9ScaleType4KindE0ELNS_15FloatRoundStyleE2ESJ_EENS1_15EpilogueDefaultEEEEEvvEEEEvNT_6ParamsE --------------------------
	.section	.text._ZN7cutlass13device_kernelINS_4gemm6kernel13GemmUniversalIN4cute5tupleIJiiiiEEENS1_10collective13CollectiveMmaINS1_37MainloopSm90TmaGmmaWarpSpecializedFP8ILi3ENS5_IJNS4_1CILi2EEENSA_ILi1EEESC_EEENS1_35KernelTmaWarpSpecializedCooperativeEEENS5_IJNSA_ILi256EEESG_NSA_ILi32EEEEEENS_12float_e5m2_tENS5_IJlSC_lEEESJ_SK_NS4_8TiledMMAINS4_8MMA_AtomIJNS4_4SM904GMMA31MMA_64x256x32_F32E5M2E5M2_SS_TNILNSO_7ScaleInE1ELSQ_1EEEEEENS4_6LayoutISD_NS5_IJSC_NSA_ILi0EEESU_EEEEENS5_IJNS4_10UnderscoreESX_SX_EEEEENS4_13SM90_TMA_LOADENS4_14ComposedLayoutINS4_7SwizzleILi1ELi4ELi3EEENS4_18smem_ptr_flag_bitsILi8EEENST_INS5_IJNSA_ILi8EEESH_EEENS5_IJSH_SC_EEEEEEEvNS4_8identityENS4_23SM90_TMA_LOAD_MULTICASTES1A_vS1B_EENS_8epilogue10collective6detail29Sm90TmaWarpSpecializedAdapterINS1F_15DefaultEpilogueISJ_SK_SK_NS1E_6thread17LinearCombinationISJ_Li1EffLNS1J_9ScaleType4KindE0ELNS_15FloatRoundStyleE2ESJ_EENS1_15EpilogueDefaultEEEEEvvEEEEvNT_6ParamsE,"ax",@progbits
	.align	128
.text._ZN7cutlass13device_kernelINS_4gemm6kernel13GemmUniversalIN4cute5tupleIJiiiiEEENS1_10collective13CollectiveMmaINS1_37MainloopSm90TmaGmmaWarpSpecializedFP8ILi3ENS5_IJNS4_1CILi2EEENSA_ILi1EEESC_EEENS1_35KernelTmaWarpSpecializedCooperativeEEENS5_IJNSA_ILi256EEESG_NSA_ILi32EEEEEENS_12float_e5m2_tENS5_IJlSC_lEEESJ_SK_NS4_8TiledMMAINS4_8MMA_AtomIJNS4_4SM904GMMA31MMA_64x256x32_F32E5M2E5M2_SS_TNILNSO_7ScaleInE1ELSQ_1EEEEEENS4_6LayoutISD_NS5_IJSC_NSA_ILi0EEESU_EEEEENS5_IJNS4_10UnderscoreESX_SX_EEEEENS4_13SM90_TMA_LOADENS4_14ComposedLayoutINS4_7SwizzleILi1ELi4ELi3EEENS4_18smem_ptr_flag_bitsILi8EEENST_INS5_IJNSA_ILi8EEESH_EEENS5_IJSH_SC_EEEEEEEvNS4_8identityENS4_23SM90_TMA_LOAD_MULTICASTES1A_vS1B_EENS_8epilogue10collective6detail29Sm90TmaWarpSpecializedAdapterINS1F_15DefaultEpilogueISJ_SK_SK_NS1E_6thread17LinearCombinationISJ_Li1EffLNS1J_9ScaleType4KindE0ELNS_15FloatRoundStyleE2ESJ_EENS1_15EpilogueDefaultEEEEEvvEEEEvNT_6ParamsE:
        .type           _ZN7cutlass13device_kernelINS_4gemm6kernel13GemmUniversalIN4cute5tupleIJiiiiEEENS1_10collective13CollectiveMmaINS1_37MainloopSm90TmaGmmaWarpSpecializedFP8ILi3ENS5_IJNS4_1CILi2EEENSA_ILi1EEESC_EEENS1_35KernelTmaWarpSpecializedCooperativeEEENS5_IJNSA_ILi256EEESG_NSA_ILi32EEEEEENS_12float_e5m2_tENS5_IJlSC_lEEESJ_SK_NS4_8TiledMMAINS4_8MMA_AtomIJNS4_4SM904GMMA31MMA_64x256x32_F32E5M2E5M2_SS_TNILNSO_7ScaleInE1ELSQ_1EEEEEENS4_6LayoutISD_NS5_IJSC_NSA_ILi0EEESU_EEEEENS5_IJNS4_10UnderscoreESX_SX_EEEEENS4_13SM90_TMA_LOADENS4_14ComposedLayoutINS4_7SwizzleILi1ELi4ELi3EEENS4_18smem_ptr_flag_bitsILi8EEENST_INS5_IJNSA_ILi8EEESH_EEENS5_IJSH_SC_EEEEEEEvNS4_8identityENS4_23SM90_TMA_LOAD_MULTICASTES1A_vS1B_EENS_8epilogue10collective6detail29Sm90TmaWarpSpecializedAdapterINS1F_15DefaultEpilogueISJ_SK_SK_NS1E_6thread17LinearCombinationISJ_Li1EffLNS1J_9ScaleType4KindE0ELNS_15FloatRoundStyleE2ESJ_EENS1_15EpilogueDefaultEEEEEvvEEEEvNT_6ParamsE,@function
        .size           _ZN7cutlass13device_kernelINS_4gemm6kernel13GemmUniversalIN4cute5tupleIJiiiiEEENS1_10collective13CollectiveMmaINS1_37MainloopSm90TmaGmmaWarpSpecializedFP8ILi3ENS5_IJNS4_1CILi2EEENSA_ILi1EEESC_EEENS1_35KernelTmaWarpSpecializedCooperativeEEENS5_IJNSA_ILi256EEESG_NSA_ILi32EEEEEENS_12float_e5m2_tENS5_IJlSC_lEEESJ_SK_NS4_8TiledMMAINS4_8MMA_AtomIJNS4_4SM904GMMA31MMA_64x256x32_F32E5M2E5M2_SS_TNILNSO_7ScaleInE1ELSQ_1EEEEEENS4_6LayoutISD_NS5_IJSC_NSA_ILi0EEESU_EEEEENS5_IJNS4_10UnderscoreESX_SX_EEEEENS4_13SM90_TMA_LOADENS4_14ComposedLayoutINS4_7SwizzleILi1ELi4ELi3EEENS4_18smem_ptr_flag_bitsILi8EEENST_INS5_IJNSA_ILi8EEESH_EEENS5_IJSH_SC_EEEEEEEvNS4_8identityENS4_23SM90_TMA_LOAD_MULTICASTES1A_vS1B_EENS_8epilogue10collective6detail29Sm90TmaWarpSpecializedAdapterINS1F_15DefaultEpilogueISJ_SK_SK_NS1E_6thread17LinearCombinationISJ_Li1EffLNS1J_9ScaleType4KindE0ELNS_15FloatRoundStyleE2ESJ_EENS1_15EpilogueDefaultEEEEEvvEEEEvNT_6ParamsE,(.L_x_588 - _ZN7cutlass13device_kernelINS_4gemm6kernel13GemmUniversalIN4cute5tupleIJiiiiEEENS1_10collective13CollectiveMmaINS1_37MainloopSm90TmaGmmaWarpSpecializedFP8ILi3ENS5_IJNS4_1CILi2EEENSA_ILi1EEESC_EEENS1_35KernelTmaWarpSpecializedCooperativeEEENS5_IJNSA_ILi256EEESG_NSA_ILi32EEEEEENS_12float_e5m2_tENS5_IJlSC_lEEESJ_SK_NS4_8TiledMMAINS4_8MMA_AtomIJNS4_4SM904GMMA31MMA_64x256x32_F32E5M2E5M2_SS_TNILNSO_7ScaleInE1ELSQ_1EEEEEENS4_6LayoutISD_NS5_IJSC_NSA_ILi0EEESU_EEEEENS5_IJNS4_10UnderscoreESX_SX_EEEEENS4_13SM90_TMA_LOADENS4_14ComposedLayoutINS4_7SwizzleILi1ELi4ELi3EEENS4_18smem_ptr_flag_bitsILi8EEENST_INS5_IJNSA_ILi8EEESH_EEENS5_IJSH_SC_EEEEEEEvNS4_8identityENS4_23SM90_TMA_LOAD_MULTICASTES1A_vS1B_EENS_8epilogue10collective6detail29Sm90TmaWarpSpecializedAdapterINS1F_15DefaultEpilogueISJ_SK_SK_NS1E_6thread17LinearCombinationISJ_Li1EffLNS1J_9ScaleType4KindE0ELNS_15FloatRoundStyleE2ESJ_EENS1_15EpilogueDefaultEEEEEvvEEEEvNT_6ParamsE)
        .other          _ZN7cutlass13device_kernelINS_4gemm6kernel13GemmUniversalIN4cute5tupleIJiiiiEEENS1_10collective13CollectiveMmaINS1_37MainloopSm90TmaGmmaWarpSpecializedFP8ILi3ENS5_IJNS4_1CILi2EEENSA_ILi1EEESC_EEENS1_35KernelTmaWarpSpecializedCooperativeEEENS5_IJNSA_ILi256EEESG_NSA_ILi32EEEEEENS_12float_e5m2_tENS5_IJlSC_lEEESJ_SK_NS4_8TiledMMAINS4_8MMA_AtomIJNS4_4SM904GMMA31MMA_64x256x32_F32E5M2E5M2_SS_TNILNSO_7ScaleInE1ELSQ_1EEEEEENS4_6LayoutISD_NS5_IJSC_NSA_ILi0EEESU_EEEEENS5_IJNS4_10UnderscoreESX_SX_EEEEENS4_13SM90_TMA_LOADENS4_14ComposedLayoutINS4_7SwizzleILi1ELi4ELi3EEENS4_18smem_ptr_flag_bitsILi8EEENST_INS5_IJNSA_ILi8EEESH_EEENS5_IJSH_SC_EEEEEEEvNS4_8identityENS4_23SM90_TMA_LOAD_MULTICASTES1A_vS1B_EENS_8epilogue10collective6detail29Sm90TmaWarpSpecializedAdapterINS1F_15DefaultEpilogueISJ_SK_SK_NS1E_6thread17LinearCombinationISJ_Li1EffLNS1J_9ScaleType4KindE0ELNS_15FloatRoundStyleE2ESJ_EENS1_15EpilogueDefaultEEEEEvvEEEEvNT_6ParamsE,@"STO_CUDA_ENTRY STV_DEFAULT"
_ZN7cutlass13device_kernelINS_4gemm6kernel13GemmUniversalIN4cute5tupleIJiiiiEEENS1_10collective13CollectiveMmaINS1_37MainloopSm90TmaGmmaWarpSpecializedFP8ILi3ENS5_IJNS4_1CILi2EEENSA_ILi1EEESC_EEENS1_35KernelTmaWarpSpecializedCooperativeEEENS5_IJNSA_ILi256EEESG_NSA_ILi32EEEEEENS_12float_e5m2_tENS5_IJlSC_lEEESJ_SK_NS4_8TiledMMAINS4_8MMA_AtomIJNS4_4SM904GMMA31MMA_64x256x32_F32E5M2E5M2_SS_TNILNSO_7ScaleInE1ELSQ_1EEEEEENS4_6LayoutISD_NS5_IJSC_NSA_ILi0EEESU_EEEEENS5_IJNS4_10UnderscoreESX_SX_EEEEENS4_13SM90_TMA_LOADENS4_14ComposedLayoutINS4_7SwizzleILi1ELi4ELi3EEENS4_18smem_ptr_flag_bitsILi8EEENST_INS5_IJNSA_ILi8EEESH_EEENS5_IJSH_SC_EEEEEEEvNS4_8identityENS4_23SM90_TMA_LOAD_MULTICASTES1A_vS1B_EENS_8epilogue10collective6detail29Sm90TmaWarpSpecializedAdapterINS1F_15DefaultEpilogueISJ_SK_SK_NS1E_6thread17LinearCombinationISJ_Li1EffLNS1J_9ScaleType4KindE0ELNS_15FloatRoundStyleE2ESJ_EENS1_15EpilogueDefaultEEEEEvvEEEEvNT_6ParamsE:
[----:B------:R-:W0:Y:S02]  /*0000*/  LDC R1, c[0x0][0x28] ;  /* 0x00000a00ff017b82 */ /* 0x000e240000000800 */
[----:B0-----:R-:W-:Y:S01]  /*0010*/  VIADD R1, R1, 0xfffff988 ;  /* 0xfffff98801017836 */ /* 0x001fe20000000000 */
[----:B------:R-:W0:Y:S01]  /*0020*/  S2R R4, SR_TID.X ;  /* 0x0000000000047919 */ /* 0x000e220000002100 */
[----:B------:R-:W-:Y:S01]  /*0030*/  ELECT P0, URZ, PT ;  /* 0x00000000003f782f */ /* 0x000fe20003800000 */
[----:B------:R-:W-:Y:S01]  /*0040*/  BSSY B0, `(.L_x_0) ;  /* 0x0000015000007945 */ /* 0x000fe20003800000 */
[--C-:B0-----:R-:W-:Y:S02]  /*0050*/  SHF.R.U32.HI R0, RZ, 0x5, R4.reuse ;  /* 0x00000005ff007819 */ /* 0x101fe40000011604 */
[----:B------:R-:W-:-:S03]  /*0060*/  SHF.R.U32.HI R2, RZ, 0x7, R4 ;  /* 0x00000007ff027819 */ /* 0x000fc60000011604 */
[----:B------:R-:W0:Y:S04]  /*0070*/  SHFL.IDX PT, R3, R0, RZ, 0x1f ;  /* 0x00001fff00037589 */ /* 0x000e2800000e0000 */
[----:B------:R-:W1:Y:S01]  /*0080*/  SHFL.IDX PT, R2, R2, RZ, 0x1f ;  /* 0x00001fff02027589 */ /* 0x000e6200000e0000 */
[----:B0-----:R-:W-:Y:S02]  /*0090*/  R2UR UR4, R3 ;  /* 0x00000000030472ca */ /* 0x001fe400000e0000 */
[----:B-1----:R-:W-:-:S11]  /*00a0*/  R2UR UR6, R2 ;  /* 0x00000000020672ca */ /* 0x002fd600000e0000 */
[----:B------:R-:W-:Y:S02]  /*00b0*/  USHF.R.S32.HI UR5, URZ, 0x1f, UR4 ;  /* 0x0000001f3f057899 */ /* 0x000fe40008011404 */
[----:B------:R-:W-:Y:S02]  /*00c0*/  ISETP.NE.OR P0, PT, RZ, UR4, !P0 ;  /* 0x00000004ff007c0c */ /* 0x000fe4000c705670 */
[----:B------:R-:W-:-:S04]  /*00d0*/  ULEA.HI UR5, UR5, UR4, URZ, 0x2 ;  /* 0x0000000405057291 */ /* 0x000fc8000f8f103f */
[----:B------:R-:W-:-:S04]  /*00e0*/  ULOP3.LUT UR5, UR5, 0xfffffffc, URZ, 0xc0, !UPT ;  /* 0xfffffffc05057892 */ /* 0x000fc8000f8ec03f */
[----:B------:R-:W-:-:S03]  /*00f0*/  UIADD3 UR8, UR4, -UR5, URZ ;  /* 0x8000000504087290 */ /* 0x000fc6000fffe03f */
[----:B------:R-:W-:Y:S09]  /*0100*/  @P0 BRA `(.L_x_1) ;  /* 0x0000000000200947 */ /* 0x000ff20003800000 */
[----:B------:R-:W-:Y:S02]  /*0110*/  ULDC.64 UR4, c[0x0][0x198] ;  /* 0x0000660000047ab9 */ /* 0x000fe40000000a00 */
[----:B------:R-:W-:Y:S02]  /*0120*/  UIADD3 UR10, UP0, UR4, 0xf0, URZ ;  /* 0x000000f0040a7890 */ /* 0x000fe4000ff1e03f */
[----:B------:R-:W-:Y:S02]  /*0130*/  UIADD3 UR4, UP1, UR4, 0x1f0, URZ ;  /* 0x000001f004047890 */ /* 0x000fe4000ff3e03f */
[----:B------:R-:W-:Y:S02]  /*0140*/  UIADD3.X UR11, URZ, UR5, URZ, UP0, !UPT ;  /* 0x000000053f0b7290 */ /* 0x000fe400087fe43f */
[----:B------:R-:W-:-:S07]  /*0150*/  UIADD3.X UR5, URZ, UR5, URZ, UP1, !UPT ;  /* 0x000000053f057290 */ /* 0x000fce0008ffe43f */
[----:B------:R0:W-:Y:S02]  /*0160*/  UTMACCTL.PF [UR10] ;  /* 0x000000000a0079b9 */ /* 0x0001e40008040000 */
[----:B------:R0:W-:Y:S02]  /*0170*/  UTMACCTL.PF [UR4] ;  /* 0x00000000040079b9 */ /* 0x0001e40008040000 */
[----:B0-----:R-:W-:Y:S01]  /*0180*/  NOP ;  /* 0x0000000000007918 */ /* 0x001fe20000000000 */
.L_x_1:
[----:B------:R-:W-:Y:S05]  /*0190*/  BSYNC B0 ;  /* 0x0000000000007941 */ /* 0x000fea0003800000 */
.L_x_0:
[----:B------:R-:W0:Y:S01]  /*01a0*/  SHFL.IDX PT, R3, R0, RZ, 0x1f ;  /* 0x00001fff00037589 */ /* 0x000e2200000e0000 */
[----:B------:R-:W-:Y:S01]  /*01b0*/  UISETP.NE.AND UP0, UPT, UR8, 0x3, UPT ;  /* 0x000000030800788c */ /* 0x000fe2000bf05270 */
[----:B------:R-:W-:Y:S01]  /*01c0*/  ISETP.NE.AND P1, PT, RZ, UR6, PT ;  /* 0x00000006ff007c0c */ /* 0x000fe2000bf25270 */
[----:B------:R-:W-:Y:S02]  /*01d0*/  UIADD3 UR10, UR6, -0x1, URZ ;  /* 0xffffffff060a7890 */ /* 0x000fe4000fffe03f */
[----:B------:R-:W-:Y:S02]  /*01e0*/  UISETP.EQ.OR UP0, UPT, UR8, URZ, !UP0 ;  /* 0x0000003f0800728c */ /* 0x000fe4000c702670 */
[----:B------:R-:W-:Y:S02]  /*01f0*/  UISETP.GE.U32.AND UP1, UPT, UR10, 0x2, UPT ;  /* 0x000000020a00788c */ /* 0x000fe4000bf26070 */
[----:B------:R-:W-:-:S04]  /*0200*/  UISETP.EQ.AND UP0, UPT, UR6, URZ, UP0 ;  /* 0x0000003f0600728c */ /* 0x000fc80008702270 */
[----:B------:R-:W-:-:S04]  /*0210*/  USEL UR13, URZ, 0x1, !UP0 ;  /* 0x000000013f0d7887 */ /* 0x000fc8000c000000 */
[----:B------:R-:W-:Y:S01]  /*0220*/  USEL UR13, UR13, 0x2, UP1 ;  /* 0x000000020d0d7887 */ /* 0x000fe20008800000 */
[----:B0-----:R-:W-:-:S13]  /*0230*/  ISETP.NE.AND P0, PT, R3, RZ, PT ;  /* 0x000000ff0300720c */ /* 0x001fda0003f05270 */
[----:B------:R-:W-:Y:S05]  /*0240*/  @P0 BRA `(.L_x_2) ;  /* 0x0000000000500947 */ /* 0x000fea0003800000 */
[----:B------:R-:W0:Y:S01]  /*0250*/  S2UR UR9, SR_CgaCtaId ;  /* 0x00000000000979c3 */ /* 0x000e220000008800 */
[----:B------:R-:W-:Y:S01]  /*0260*/  UMOV UR4, 0x400 ;  /* 0x0000040000047882 */ /* 0x000fe20000000000 */
[----:B------:R-:W-:Y:S01]  /*0270*/  UMOV UR5, 0x1 ;  /* 0x0000000100057882 */ /* 0x000fe20000000000 */
[----:B------:R-:W-:Y:S01]  /*0280*/  UMOV UR6, 0x4 ;  /* 0x0000000400067882 */ /* 0x000fe20000000000 */
[----:B------:R-:W-:Y:S01]  /*0290*/  ELECT P0, URZ, PT ;  /* 0x00000000003f782f */ /* 0x000fe20003800000 */
[----:B------:R-:W-:-:S04]  /*02a0*/  UIADD3 UR6, -UR6, 0x100000, URZ ;  /* 0x0010000006067890 */ /* 0x000fc8000fffe13f */
[----:B------:R-:W-:Y:S02]  /*02b0*/  USHF.L.U32 UR7, UR6, 0xb, URZ ;  /* 0x0000000b06077899 */ /* 0x000fe4000800063f */
[----:B------:R-:W-:Y:S02]  /*02c0*/  USHF.L.U32 UR6, UR6, 0x1, URZ ;  /* 0x0000000106067899 */ /* 0x000fe4000800063f */
[----:B0-----:R-:W-:Y:S02]  /*02d0*/  ULEA UR9, UR9, UR4, 0x18 ;  /* 0x0000000409097291 */ /* 0x001fe4000f8ec03f */
[----:B------:R-:W-:-:S04]  /*02e0*/  UIADD3 UR4, -UR5, 0x100000, URZ ;  /* 0x0010000005047890 */ /* 0x000fc8000fffe13f */
[----:B------:R-:W-:Y:S02]  /*02f0*/  USHF.L.U32 UR5, UR4, 0xb, URZ ;  /* 0x0000000b04057899 */ /* 0x000fe4000800063f */
[----:B------:R-:W-:Y:S01]  /*0300*/  USHF.L.U32 UR4, UR4, 0x1, URZ ;  /* 0x0000000104047899 */ /* 0x000fe2000800063f */
[----:B------:R-:W0:Y:S11]  /*0310*/  FENCE.VIEW.ASYNC.S ;  /* 0x00000000000073c6 */ /* 0x000e360000000000 */
[----:B0-----:R0:W1:Y:S01]  /*0320*/  SYNCS.EXCH.64 URZ, [UR9], UR4 ;  /* 0x00000004093f75b2 */ /* 0x0010620008000100 */
[----:B------:R0:W2:Y:S01]  /*0330*/  SYNCS.EXCH.64 URZ, [UR9+0x18], UR6 ;  /* 0x00001806093f75b2 */ /* 0x0000a20008000100 */
[----:B------:R0:W3:Y:S01]  /*0340*/  SYNCS.EXCH.64 URZ, [UR9+0x8], UR4 ;  /* 0x00000804093f75b2 */ /* 0x0000e20008000100 */
[----:B------:R0:W4:Y:S01]  /*0350*/  SYNCS.EXCH.64 URZ, [UR9+0x20], UR6 ;  /* 0x00002006093f75b2 */ /* 0x0001220008000100 */
[----:B------:R0:W0:Y:S01]  /*0360*/  SYNCS.EXCH.64 URZ, [UR9+0x10], UR4 ;  /* 0x00001004093f75b2 */ /* 0x0000220008000100 */
[----:B------:R0:W0:Y:S01]  /*0370*/  SYNCS.EXCH.64 URZ, [UR9+0x28], UR6 ;  /* 0x00002806093f75b2 */ /* 0x0000220008000100 */
[----:B------:R-:W-:Y:S01]  /*0380*/  NOP ;  /* 0x0000000000007918 */ /* 0x000fe20000000000 */
.L_x_2:
[----:B------:R-:W-:Y:S01]  /*0390*/  SHF.R.S32.HI R2, RZ, 0x1f, R4 ;  /* 0x0000001fff027819 */ /* 0x000fe20000011404 */
[----:B------:R-:W5:Y:S01]  /*03a0*/  SHFL.IDX PT, R0, R0, RZ, 0x1f ;  /* 0x00001fff00007589 */ /* 0x000f6200000e0000 */
[----:B0-----:R-:W0:Y:S01]  /*03b0*/  S2UR UR9, SR_CTAID.X ;  /* 0x00000000000979c3 */ /* 0x001e220000002500 */
[----:B------:R-:W-:Y:S02]  /*03c0*/  ELECT P0, URZ, PT ;  /* 0x00000000003f782f */ /* 0x000fe40003800000 */
[----:B------:R-:W-:Y:S01]  /*03d0*/  LEA.HI R2, R2, R4, RZ, 0x7 ;  /* 0x0000000402027211 */ /* 0x000fe200078f38ff */
[----:B------:R-:W-:Y:S01]  /*03e0*/  ULDC UR4, c[0x0][0x150] ;  /* 0x0000540000047ab9 */ /* 0x000fe20000000800 */
[----:B------:R-:W-:Y:S01]  /*03f0*/  SHF.R.S32.HI R6, RZ, 0x1f, R3 ;  /* 0x0000001fff067819 */ /* 0x000fe20000011403 */
[----:B------:R-:W-:Y:S01]  /*0400*/  NOP ;  /* 0x0000000000007918 */ /* 0x000fe20000000000 */
[----:B------:R-:W-:Y:S01]  /*0410*/  LOP3.LUT R2, R2, 0xffffff80, RZ, 0xc0, !PT ;  /* 0xffffff8002027812 */ /* 0x000fe200078ec0ff */
[----:B------:R-:W-:Y:S01]  /*0420*/  NOP ;  /* 0x0000000000007918 */ /* 0x000fe20000000000 */
[----:B------:R-:W-:Y:S01]  /*0430*/  LEA.HI R6, R6, R3, RZ, 0x2 ;  /* 0x0000000306067211 */ /* 0x000fe200078f10ff */
[----:B------:R-:W1:Y:S02]  /*0440*/  LDC R8, c[0x0][0x144] ;  /* 0x00005100ff087b82 */ /* 0x000e640000000800 */
[----:B------:R-:W-:Y:S01]  /*0450*/  IMAD.IADD R4, R4, 0x1, -R2 ;  /* 0x0000000104047824 */ /* 0x000fe200078e0a02 */
[----:B------:R-:W-:Y:S01]  /*0460*/  LOP3.LUT R6, R6, 0x3ffffffc, RZ, 0xc0, !PT ;  /* 0x3ffffffc06067812 */ /* 0x000fe200078ec0ff */
[----:B------:R-:W2:Y:S03]  /*0470*/  S2R R2, SR_CTAID.Y ;  /* 0x0000000000027919 */ /* 0x000ea60000002600 */
[----:B------:R-:W-:Y:S01]  /*0480*/  SHF.R.S32.HI R5, RZ, 0x1f, R4 ;  /* 0x0000001fff057819 */ /* 0x000fe20000011404 */
[----:B------:R-:W-:Y:S01]  /*0490*/  IMAD.IADD R6, R3, 0x1, -R6 ;  /* 0x0000000103067824 */ /* 0x000fe200078e0a06 */
[----:B------:R-:W3:Y:S02]  /*04a0*/  LDC R13, c[0x0][0x148] ;  /* 0x00005200ff0d7b82 */ /* 0x000ee40000000800 */
[----:B------:R-:W-:-:S02]  /*04b0*/  LEA.HI R5, R5, R4, RZ, 0x3 ;  /* 0x0000000405057211 */ /* 0x000fc400078f18ff */
[----:B-----5:R-:W-:Y:S02]  /*04c0*/  ISETP.NE.OR P0, PT, R0, RZ, !P0 ;  /* 0x000000ff0000720c */ /* 0x020fe40004705670 */
[--C-:B------:R-:W-:Y:S02]  /*04d0*/  SHF.R.S32.HI R0, RZ, 0x3, R5.reuse ;  /* 0x00000003ff007819 */ /* 0x100fe40000011405 */
[----:B------:R-:W-:Y:S02]  /*04e0*/  SHF.R.S32.HI R5, RZ, 0x1f, R5 ;  /* 0x0000001fff057819 */ /* 0x000fe40000011405 */
[----:B0-----:R-:W-:Y:S02]  /*04f0*/  I2FP.F32.U32 R7, UR9 ;  /* 0x0000000900077c45 */ /* 0x001fe40008201000 */
[----:B------:R-:W-:-:S03]  /*0500*/  LEA.HI R5, R5, R0, RZ, 0x2 ;  /* 0x0000000005057211 */ /* 0x000fc600078f10ff */
[----:B------:R-:W-:Y:S01]  /*0510*/  FMUL R7, R7, UR4 ;  /* 0x0000000407077c20 */ /* 0x000fe20008400000 */
[----:B------:R-:W-:Y:S01]  /*0520*/  LOP3.LUT R5, R5, 0xfffffffc, RZ, 0xc0, !PT ;  /* 0xfffffffc05057812 */ /* 0x000fe200078ec0ff */
[----:B------:R-:W-:Y:S01]  /*0530*/  VOTEU.ALL UP0, P0 ;  /* 0x00000000003f7886 */ /* 0x000fe20000000000 */
[----:B------:R-:W-:Y:S01]  /*0540*/  ULDC UR4, c[0x0][0x154] ;  /* 0x0000550000047ab9 */ /* 0x000fe20000000800 */
[----:B------:R-:W-:Y:S02]  /*0550*/  VOTEU.ALL UP1, P0 ;  /* 0x00000000003f7886 */ /* 0x000fe40000020000 */
[----:B------:R-:W0:Y:S01]  /*0560*/  F2I.U32.TRUNC.NTZ R7, R7 ;  /* 0x0000000700077305 */ /* 0x000e22000020f000 */
[----:B------:R-:W-:Y:S01]  /*0570*/  IMAD.IADD R5, R0, 0x1, -R5 ;  /* 0x0000000100057824 */ /* 0x000fe200078e0a05 */
[----:B------:R-:W5:Y:S01]  /*0580*/  @!UP0 S2UR UR7, SR_CgaCtaId ;  /* 0x00000000000789c3 */ /* 0x000f620000008800 */
[----:B------:R-:W-:Y:S02]  /*0590*/  @!UP0 UMOV UR6, 0x400 ;  /* 0x0000040000068882 */ /* 0x000fe40000000000 */
[----:B------:R-:W-:Y:S01]  /*05a0*/  IMAD R5, R6, 0x4, R5 ;  /* 0x0000000406057824 */ /* 0x000fe200078e0205 */
[----:B--2---:R-:W-:-:S04]  /*05b0*/  I2FP.F32.U32 R6, R2 ;  /* 0x0000000200067245 */ /* 0x004fc80000201000 */
[----:B------:R-:W-:Y:S01]  /*05c0*/  LEA.HI R0, R5, R5, RZ, 0x1 ;  /* 0x0000000505007211 */ /* 0x000fe200078f08ff */
[----:B------:R-:W-:Y:S01]  /*05d0*/  FMUL R6, R6, UR4 ;  /* 0x0000000406067c20 */ /* 0x000fe20008400000 */
[----:B------:R-:W-:Y:S02]  /*05e0*/  UMOV UR4, 0x20 ;  /* 0x0000002000047882 */ /* 0x000fe40000000000 */
[----:B------:R-:W-:Y:S01]  /*05f0*/  LOP3.LUT R0, R0, 0xfffffffe, RZ, 0xc0, !PT ;  /* 0xfffffffe00007812 */ /* 0x000fe200078ec0ff */
[----:B0-----:R-:W-:Y:S01]  /*0600*/  IMAD.MOV R11, RZ, RZ, -R7 ;  /* 0x000000ffff0b7224 */ /* 0x001fe200078e0a07 */
[----:B------:R-:W-:-:S04]  /*0610*/  @!UP0 UIADD3 UR4, -UR4, 0x100000, URZ ;  /* 0x0010000004048890 */ /* 0x000fc8000fffe13f */
[----:B------:R-:W-:Y:S02]  /*0620*/  @!UP0 USHF.L.U32 UR5, UR4, 0xb, URZ ;  /* 0x0000000b04058899 */ /* 0x000fe4000800063f */
[----:B------:R-:W-:Y:S01]  /*0630*/  @!UP0 USHF.L.U32 UR4, UR4, 0x1, URZ ;  /* 0x0000000104048899 */ /* 0x000fe2000800063f */
[----:B------:R-:W0:Y:S01]  /*0640*/  F2I.U32.TRUNC.NTZ R6, R6 ;  /* 0x0000000600067305 */ /* 0x000e22000020f000 */
[----:B------:R-:W2:Y:S01]  /*0650*/  LDC R7, c[0x0][0x140] ;  /* 0x00005000ff077b82 */ /* 0x000ea20000000800 */
[----:B-1----:R-:W-:Y:S02]  /*0660*/  IMAD R11, R8, R11, UR9 ;  /* 0x00000009080b7e24 */ /* 0x002fe4000f8e020b */
[----:B------:R-:W-:-:S05]  /*0670*/  IMAD.IADD R0, R5, 0x1, -R0 ;  /* 0x0000000105007824 */ /* 0x000fca00078e0a00 */
[----:B------:R-:W-:Y:S01]  /*0680*/  ISETP.NE.AND P2, PT, R0, R11, PT ;  /* 0x0000000b0000720c */ /* 0x000fe20003f45270 */
[C---:B------:R-:W-:Y:S01]  /*0690*/  IMAD.SHL.U32 R0, R5.reuse, 0x4, RZ ;  /* 0x0000000405007824 */ /* 0x040fe200078e00ff */
[----:B-----5:R-:W-:Y:S01]  /*06a0*/  @!UP0 ULEA UR6, UR7, UR6, 0x18 ;  /* 0x0000000607068291 */ /* 0x020fe2000f8ec03f */
[----:B------:R-:W-:Y:S01]  /*06b0*/  VOTEU.ALL UP0, P0 ;  /* 0x00000000003f7886 */ /* 0x000fe20000000000 */
[----:B------:R-:W-:Y:S01]  /*06c0*/  LOP3.LUT P0, RZ, R4, 0x7, RZ, 0xc0, !PT ;  /* 0x0000000704ff7812 */ /* 0x000fe2000780c0ff */
[----:B0-----:R-:W-:Y:S01]  /*06d0*/  IMAD.MOV R12, RZ, RZ, -R6 ;  /* 0x000000ffff0c7224 */ /* 0x001fe200078e0a06 */
[----:B------:R-:W-:-:S03]  /*06e0*/  LOP3.LUT R9, R5, 0xc, R0, 0x78, !PT ;  /* 0x0000000c05097812 */ /* 0x000fc600078e7800 */
[----:B---3--:R-:W-:Y:S01]  /*06f0*/  IMAD R5, R13, R12, R2 ;  /* 0x0000000c0d057224 */ /* 0x008fe200078e0202 */
[C---:B------:R-:W-:Y:S01]  /*0700*/  ISETP.LT.U32.AND P0, PT, R9.reuse, 0x2, !P0 ;  /* 0x000000020900780c */ /* 0x040fe20004701070 */
[----:B------:R0:W-:Y:S02]  /*0710*/  STL [R1+0x45c], R9 ;  /* 0x00045c0901007387 */ /* 0x0001e40000100800 */
[----:B------:R-:W-:Y:S02]  /*0720*/  @P2 LEA.HI R0, R9, R9, RZ, 0x1 ;  /* 0x0000000909002211 */ /* 0x000fe400078f08ff */
[----:B------:R-:W1:Y:S02]  /*0730*/  FENCE.VIEW.ASYNC.S ;  /* 0x00000000000073c6 */ /* 0x000e640000000000 */
[----:B-1----:R0:W1:Y:S01]  /*0740*/  @!UP0 SYNCS.EXCH.64 URZ, [UR6+0x40], UR4 ;  /* 0x00004004063f85b2 */ /* 0x0020620008000100 */
[----:B--2---:R-:W-:Y:S02]  /*0750*/  ISETP.EQ.U32.AND P5, PT, R7, 0x1, PT ;  /* 0x000000010700780c */ /* 0x004fe40003fa2070 */
[----:B------:R-:W-:-:S04]  /*0760*/  @P2 SHF.R.S32.HI R0, RZ, 0x1, R0 ;  /* 0x00000001ff002819 */ /* 0x000fc80000011400 */
[----:B------:R-:W-:Y:S01]  /*0770*/  @P2 ISETP.NE.AND P3, PT, R0, R5, PT ;  /* 0x000000050000220c */ /* 0x000fe20003f65270 */
[----:B------:R-:W-:Y:S01]  /*0780*/  IMAD.MOV.U32 R0, RZ, RZ, 0x1 ;  /* 0x00000001ff007424 */ /* 0x000fe200078e00ff */
[----:B------:R-:W-:Y:S02]  /*0790*/  SEL R5, RZ, 0x1, !P0 ;  /* 0x00000001ff057807 */ /* 0x000fe40004000000 */
[----:B------:R-:W-:-:S04]  /*07a0*/  @P2 SEL R0, RZ, 0x1, P3 ;  /* 0x00000001ff002807 */ /* 0x000fc80001800000 */
[----:B------:R-:W-:Y:S01]  /*07b0*/  LOP3.LUT R0, R0, R5, RZ, 0xc0, !PT ;  /* 0x0000000500007212 */ /* 0x000fe200078ec0ff */
[----:B------:R0:W2:Y:S01]  /*07c0*/  @!UP1 SYNCS.EXCH.64 URZ, [UR6+0x48], UR4 ;  /* 0x00004804063f95b2 */ /* 0x0000a20008000100 */
[----:B------:R-:W-:-:S03]  /*07d0*/  NOP ;  /* 0x0000000000007918 */ /* 0x000fc60000000000 */
[----:B------:R0:W-:Y:S01]  /*07e0*/  STL [R1+0x458], R0 ;  /* 0x0004580001007387 */ /* 0x0001e20000100800 */
[----:B-1----:R-:W-:Y:S05]  /*07f0*/  @!P5 BRA `(.L_x_3) ;  /* 0x000000000008d947 */ /* 0x002fea0003800000 */
[----:B--2-4-:R-:W-:Y:S01]  /*0800*/  UCGABAR_ARV ;  /* 0x00000000000079c7 */ /* 0x014fe20008000000 */
[----:B------:R-:W-:Y:S05]  /*0810*/  BRA `(.L_x_4) ;  /* 0x0000000000047947 */ /* 0x000fea0003800000 */
.L_x_3:
[----:B--2-4-:R-:W-:Y:S01]  /*0820*/  NOP ;  /* 0x0000000000007918 */ /* 0x014fe20000000000 */
.L_x_4:
[----:B0-----:R-:W0:Y:S01]  /*0830*/  LDC R0, c[0x0][0x65c] ;  /* 0x00019700ff007b82 */ /* 0x001e220000000800 */
[----:B------:R-:W-:Y:S02]  /*0840*/  IMAD.U32 R4, RZ, RZ, UR9 ;  /* 0x00000009ff047e24 */ /* 0x000fe4000f8e00ff */
[----:B------:R-:W-:Y:S01]  /*0850*/  IMAD.MOV.U32 R5, RZ, RZ, RZ ;  /* 0x000000ffff057224 */ /* 0x000fe200078e00ff */
[----:B0-----:R-:W-:-:S13]  /*0860*/  ISETP.NE.AND P4, PT, R0, 0x1, PT ;  /* 0x000000010000780c */ /* 0x001fda0003f85270 */
[----:B------:R-:W0:Y:S01]  /*0870*/  @P4 LDC R7, c[0x0][0x10] ;  /* 0x00000400ff074b82 */ /* 0x000e220000000800 */
[----:B------:R-:W-:Y:S02]  /*0880*/  @P4 IMAD.MOV.U32 R3, RZ, RZ, RZ ;  /* 0x000000ffff034224 */ /* 0x000fe400078e00ff */
[----:B------:R-:W-:-:S05]  /*0890*/  @P4 IMAD.MOV.U32 R15, RZ, RZ, RZ ;  /* 0x000000ffff0f4224 */ /* 0x000fca00078e00ff */
[----:B------:R-:W1:Y:S01]  /*08a0*/  @!P4 LDC R9, c[0x0][0xc] ;  /* 0x00000300ff09cb82 */ /* 0x000e620000000800 */
[----:B0-----:R-:W-:-:S04]  /*08b0*/  @P4 IMAD.WIDE.U32 R6, R7, UR9, R2 ;  /* 0x0000000907064c25 */ /* 0x001fc8000f8e0002 */
[----:B------:R-:W-:Y:S02]  /*08c0*/  @P4 IMAD.MOV.U32 R8, RZ, RZ, R6 ;  /* 0x000000ffff084224 */ /* 0x000fe400078e0006 */
[----:B------:R-:W-:Y:S02]  /*08d0*/  @P4 IMAD.IADD R16, R7, 0x1, R15 ;  /* 0x0000000107104824 */ /* 0x000fe400078e020f */
[----:B-1----:R-:W-:-:S04]  /*08e0*/  @!P4 IMAD.WIDE.U32 R4, R2, R9, R4 ;  /* 0x000000090204c225 */ /* 0x002fc800078e0004 */
[----:B------:R-:W-:Y:S02]  /*08f0*/  @!P4 IMAD.MOV.U32 R8, RZ, RZ, R4 ;  /* 0x000000ffff08c224 */ /* 0x000fe400078e0004 */
[----:B------:R-:W-:-:S03]  /*0900*/  @!P4 IMAD.MOV.U32 R16, RZ, RZ, R5 ;  /* 0x000000ffff10c224 */ /* 0x000fc600078e0005 */
[----:B------:R0:W-:Y:S04]  /*0910*/  STL [R1+0x464], R8 ;  /* 0x0004640801007387 */ /* 0x0001e80000100800 */
[----:B------:R0:W-:Y:S01]  /*0920*/  STL [R1+0x460], R16 ;  /* 0x0004601001007387 */ /* 0x0001e20000100800 */
[----:B------:R-:W-:Y:S05]  /*0930*/  @!P5 BRA `(.L_x_5) ;  /* 0x00000000000cd947 */ /* 0x000fea0003800000 */
[----:B------:R-:W-:Y:S01]  /*0940*/  UCGABAR_WAIT ;  /* 0x0000000000007dc7 */ /* 0x000fe20008000000 */
[----:B------:R-:W-:Y:S01]  /*0950*/  CCTL.IVALL ;  /* 0x00000000ff00798f */ /* 0x000fe20002000000 */
[----:B------:R-:W-:Y:S05]  /*0960*/  BRA `(.L_x_6) ;  /* 0x0000000000047947 */ /* 0x000fea0003800000 */
.L_x_5:
[----:B------:R-:W-:Y:S06]  /*0970*/  BAR.SYNC.DEFER_BLOCKING 0x0 ;  /* 0x0000000000007b1d */ /* 0x000fec0000010000 */
.L_x_6:
[----:B------:R-:W-:Y:S05]  /*0980*/  @!P1 BRA `(.L_x_7) ;  /* 0x0000021400649947 */ /* 0x000fea0003800000 */
[----:B------:R-:W-:-:S06]  /*0990*/  UISETP.GT.U32.AND UP0, UPT, UR10, 0x1, UPT ;  /* 0x000000010a00788c */ /* 0x000fcc000bf04070 */
[----:B------:R-:W-:-:S13]  /*09a0*/  PLOP3.LUT P0, PT, PT, PT, UP0, 0x80, 0x0 ;  /* 0x000000000000781c */ /* 0x000fda0003f0f008 */
[----:B------:R-:W-:Y:S05]  /*09b0*/  @P0 EXIT ;  /* 0x000000000000094d */ /* 0x000fea0003800000 */
[----:B------:R-:W-:Y:S01]  /*09c0*/  IMAD.MOV.U32 R5, RZ, RZ, -0x1 ;  /* 0xffffffffff057424 */ /* 0x000fe200078e00ff */
[----:B------:R-:W-:Y:S01]  /*09d0*/  ULDC.64 UR4, c[0x0][0x650] ;  /* 0x0001940000047ab9 */ /* 0x000fe20000000a00 */
[----:B------:R-:W-:Y:S01]  /*09e0*/  IMAD.MOV.U32 R4, RZ, RZ, -0x1 ;  /* 0xffffffffff047424 */ /* 0x000fe200078e00ff */
[----:B------:R-:W-:Y:S01]  /*09f0*/  ISETP.GE.U32.AND P0, PT, R8, UR4, PT ;  /* 0x0000000408007c0c */ /* 0x000fe2000bf06070 */
[----:B------:R-:W-:Y:S01]  /*0a00*/  UMOV UR10, 0xffffffff ;  /* 0xffffffff000a7882 */ /* 0x000fe20000000000 */
[----:B------:R1:W-:Y:S01]  /*0a10*/  STL [R1+0x46c], R5 ;  /* 0x00046c0501007387 */ /* 0x0003e20000100800 */
[----:B------:R-:W-:Y:S02]  /*0a20*/  PRMT R0, RZ, 0x7610, R0 ;  /* 0x00007610ff007816 */ /* 0x000fe40000000000 */
[----:B------:R-:W-:Y:S01]  /*0a30*/  ISETP.GE.U32.AND.EX P0, PT, R16, UR5, PT, P0 ;  /* 0x0000000510007c0c */ /* 0x000fe2000bf06100 */
[----:B------:R1:W-:-:S12]  /*0a40*/  STL [R1+0x468], R4 ;  /* 0x0004680401007387 */ /* 0x0003d80000100800 */
[----:B-1----:R-:W-:Y:S05]  /*0a50*/  @P0 BRA `(.L_x_8) ;  /* 0x00000004003c0947 */ /* 0x002fea0003800000 */
[----:B------:R-:W-:Y:S01]  /*0a60*/  ULDC.64 UR14, c[0x0][0x628] ;  /* 0x00018a00000e7ab9 */ /* 0x000fe20000000a00 */
[----:B------:R-:W1:Y:S01]  /*0a70*/  LDC.64 R6, c[0x0][0x620] ;  /* 0x00018800ff067b82 */ /* 0x000e620000000a00 */
[----:B------:R-:W-:Y:S01]  /*0a80*/  ISETP.NE.U32.AND P0, PT, RZ, UR14, PT ;  /* 0x0000000eff007c0c */ /* 0x000fe2000bf05070 */
[----:B------:R-:W-:Y:S01]  /*0a90*/  ULDC UR11, c[0x0][0x630] ;  /* 0x00018c00000b7ab9 */ /* 0x000fe20000000800 */
[----:B------:R-:W-:Y:S02]  /*0aa0*/  R2UR UR4, R8 ;  /* 0x00000000080472ca */ /* 0x000fe400000e0000 */
[----:B------:R-:W-:Y:S02]  /*0ab0*/  ISETP.NE.AND.EX P0, PT, RZ, UR15, PT, P0 ;  /* 0x0000000fff007c0c */ /* 0x000fe4000bf05300 */
[----:B------:R-:W-:-:S11]  /*0ac0*/  R2UR UR5, R16 ;  /* 0x00000000100572ca */ /* 0x000fd600000e0000 */
[----:B------:R-:W-:Y:S05]  /*0ad0*/  @!P0 BRA `(.L_x_9) ;  /* 0x0000000000308947 */ /* 0x000fea0003800000 */
[----:B------:R-:W-:Y:S01]  /*0ae0*/  R2UR UR4, R8 ;  /* 0x00000000080472ca */ /* 0x000fe200000e0000 */
[----:B------:R-:W-:Y:S01]  /*0af0*/  ULDC UR8, c[0x0][0x634] ;  /* 0x00018d0000087ab9 */ /* 0x000fe20000000800 */
[----:B------:R-:W-:-:S11]  /*0b00*/  R2UR UR10, R16 ;  /* 0x00000000100a72ca */ /* 0x000fd600000e0000 */
[----:B------:R-:W-:-:S04]  /*0b10*/  UIADD3 UR8, UP0, UR4, UR8, URZ ;  /* 0x0000000804087290 */ /* 0x000fc8000ff1e03f */
[----:B------:R-:W-:-:S04]  /*0b20*/  UIADD3.X UR10, URZ, UR10, URZ, UP0, !UPT ;  /* 0x0000000a3f0a7290 */ /* 0x000fc800087fe43f */
[----:B------:R-:W-:-:S04]  /*0b30*/  UIMAD.WIDE.U32 UR4, UR10, UR14, URZ ;  /* 0x0000000e0a0472a5 */ /* 0x000fc8000f8e003f */
[----:B------:R-:W-:Y:S02]  /*0b40*/  UIMAD.WIDE.U32 UR6, UP0, UR8, UR15, UR4 ;  /* 0x0000000f080672a5 */ /* 0x000fe4000f800004 */
[----:B------:R-:W-:Y:S02]  /*0b50*/  UIMAD.WIDE.U32 UR4, UR8, UR14, URZ ;  /* 0x0000000e080472a5 */ /* 0x000fe4000f8e003f */
[----:B------:R-:W-:Y:S02]  /*0b60*/  UIADD3.X UR9, URZ, URZ, URZ, UP0, !UPT ;  /* 0x0000003f3f097290 */ /* 0x000fe400087fe43f */
[----:B------:R-:W-:Y:S01]  /*0b70*/  UIADD3 URZ, UP0, UR5, UR6, URZ ;  /* 0x00000006053f7290 */ /* 0x000fe2000ff1e03f */
[----:B------:R-:W-:-:S03]  /*0b80*/  UMOV UR8, UR7 ;  /* 0x0000000700087c82 */ /* 0x000fc60008000000 */
[----:B------:R-:W-:-:S12]  /*0b90*/  UIMAD.WIDE.U32.X UR4, UR10, UR15, UR8, UP0 ;  /* 0x0000000f0a0472a5 */ /* 0x000fd800080e0408 */
.L_x_9:
[----:B------:R-:W-:Y:S01]  /*0ba0*/  USHF.R.U64 UR10, UR4, UR11, UR5 ;  /* 0x0000000b040a7299 */ /* 0x000fe20008001205 */
[----:B------:R-:W2:Y:S01]  /*0bb0*/  LDC.64 R20, c[0x0][0x640] ;  /* 0x00019000ff147b82 */ /* 0x000ea20000000a00 */
[----:B------:R-:W-:Y:S01]  /*0bc0*/  USHF.R.U32.HI UR4, URZ, UR11, UR5 ;  /* 0x0000000b3f047299 */ /* 0x000fe20008011605 */
[----:B------:R-:W-:Y:S02]  /*0bd0*/  IMAD.MOV.U32 R4, RZ, RZ, R8 ;  /* 0x000000ffff047224 */ /* 0x000fe400078e0008 */
[----:B------:R-:W-:Y:S01]  /*0be0*/  IMAD R12, R13, R12, R2 ;  /* 0x0000000c0d0c7224 */ /* 0x000fe200078e0202 */
[----:B------:R-:W-:Y:S01]  /*0bf0*/  IADD3 R3, P0, RZ, -UR10, RZ ;  /* 0x8000000aff037c10 */ /* 0x000fe2000ff1e0ff */
[----:B------:R-:W-:Y:S02]  /*0c00*/  IMAD.MOV.U32 R13, RZ, RZ, 0x1 ;  /* 0x00000001ff0d7424 */ /* 0x000fe400078e00ff */
[----:B------:R-:W3:Y:S02]  /*0c10*/  LDC R10, c[0x0][0x618] ;  /* 0x00018600ff0a7b82 */ /* 0x000ee40000000800 */
[----:B------:R-:W-:-:S04]  /*0c20*/  IMAD.X R5, RZ, RZ, ~UR4, P0 ;  /* 0x80000004ff057e24 */ /* 0x000fc800080e06ff */
[-C--:B-1----:R-:W-:Y:S02]  /*0c30*/  IMAD R0, R5, R6.reuse, RZ ;  /* 0x0000000605007224 */ /* 0x082fe400078e02ff */
[----:B------:R-:W1:Y:S01]  /*0c40*/  LDC R14, c[0x0][0x608] ;  /* 0x00018200ff0e7b82 */ /* 0x000e620000000800 */
[----:B------:R-:W-:Y:S02]  /*0c50*/  IMAD.MOV.U32 R5, RZ, RZ, R16 ;  /* 0x000000ffff057224 */ /* 0x000fe400078e0010 */
[----:B------:R-:W-:-:S05]  /*0c60*/  IMAD.WIDE.U32 R4, R3, R6, R4 ;  /* 0x0000000603047225 */ /* 0x000fca00078e0004 */
[----:B------:R-:W4:Y:S01]  /*0c70*/  LDC R18, c[0x0][0x658] ;  /* 0x00019600ff127b82 */ /* 0x000f220000000800 */
[----:B------:R-:W-:Y:S01]  /*0c80*/  IMAD R3, R3, R7, R0 ;  /* 0x0000000703037224 */ /* 0x000fe200078e0200 */
[----:B--2---:R-:W-:-:S03]  /*0c90*/  ISETP.NE.U32.AND P0, PT, R20, RZ, PT ;  /* 0x000000ff1400720c */ /* 0x004fc60003f05070 */
[----:B------:R-:W-:Y:S01]  /*0ca0*/  IMAD.IADD R3, R5, 0x1, R3 ;  /* 0x0000000105037824 */ /* 0x000fe200078e0203 */
[----:B------:R-:W-:Y:S01]  /*0cb0*/  ISETP.NE.AND.EX P0, PT, R21, RZ, PT, P0 ;  /* 0x000000ff1500720c */ /* 0x000fe20003f05300 */
[----:B------:R-:W-:Y:S01]  /*0cc0*/  IMAD.MOV.U32 R5, RZ, RZ, -0x1 ;  /* 0xffffffffff057424 */ /* 0x000fe200078e00ff */
[----:B0-----:R-:W0:Y:S02]  /*0cd0*/  LDC R16, c[0x0][0x600] ;  /* 0x00018000ff107b82 */ /* 0x001e240000000800 */
[-CC-:B---3--:R-:W-:Y:S02]  /*0ce0*/  SHF.R.U64 R8, R4, R10.reuse, R3.reuse ;  /* 0x0000000a04087219 */ /* 0x188fe40000001203 */
[----:B------:R-:W-:-:S04]  /*0cf0*/  SHF.R.U32.HI R3, RZ, R10, R3 ;  /* 0x0000000aff037219 */ /* 0x000fc80000011603 */
[----:B------:R-:W2:Y:S01]  /*0d00*/  LDC R15, c[0x0][0x648] ;  /* 0x00019200ff0f7b82 */ /* 0x000ea20000000800 */
[-CC-:B-1----:R-:W-:Y:S02]  /*0d10*/  SHF.R.U64 R23, R8, R14.reuse, R3.reuse ;  /* 0x0000000e08177219 */ /* 0x182fe40000001203 */
[----:B------:R-:W-:-:S05]  /*0d20*/  SHF.R.U32.HI R3, RZ, R14, R3 ;  /* 0x0000000eff037219 */ /* 0x000fca0000011603 */
[----:B------:R-:W1:Y:S01]  /*0d30*/  LDC R17, c[0x0][0x638] ;  /* 0x00018e00ff117b82 */ /* 0x000e620000000800 */
[-CC-:B----4-:R-:W-:Y:S02]  /*0d40*/  SHF.R.U64 R10, R23, R18.reuse, R3.reuse ;  /* 0x00000012170a7219 */ /* 0x190fe40000001203 */
[-C--:B------:R-:W-:Y:S02]  /*0d50*/  SHF.L.U32 R0, R5, R18.reuse, RZ ;  /* 0x0000001205007219 */ /* 0x080fe400000006ff */
[----:B------:R-:W-:Y:S01]  /*0d60*/  SHF.R.U32.HI R3, RZ, R18, R3 ;  /* 0x00000012ff037219 */ /* 0x000fe20000011603 */
[----:B------:R-:W-:Y:S01]  /*0d70*/  IMAD.MOV.U32 R2, RZ, RZ, R10 ;  /* 0x000000ffff027224 */ /* 0x000fe200078e000a */
[----:B------:R-:W-:Y:S01]  /*0d80*/  LOP3.LUT R0, RZ, R0, RZ, 0x33, !PT ;  /* 0x00000000ff007212 */ /* 0x000fe200078e33ff */
[----:B------:R-:W3:Y:S01]  /*0d90*/  LDC R19, c[0x0][0x610] ;  /* 0x00018400ff137b82 */ /* 0x000ee20000000800 */
[----:B------:R-:W-:Y:S05]  /*0da0*/  @!P0 BRA `(.L_x_10) ;  /* 0x0000000000288947 */ /* 0x000fea0003800000 */
[----:B------:R-:W4:Y:S02]  /*0db0*/  LDC R7, c[0x0][0x64c] ;  /* 0x00019300ff077b82 */ /* 0x000f240000000800 */
[----:B----4-:R-:W-:-:S05]  /*0dc0*/  IADD3 R7, P0, R10, R7, RZ ;  /* 0x000000070a077210 */ /* 0x010fca0007f1e0ff */
[----:B------:R-:W-:-:S04]  /*0dd0*/  IMAD.X R9, RZ, RZ, R3, P0 ;  /* 0x000000ffff097224 */ /* 0x000fc800000e0603 */
[----:B------:R-:W-:-:S04]  /*0de0*/  IMAD.WIDE.U32 R2, R9, R20, RZ ;  /* 0x0000001409027225 */ /* 0x000fc800078e00ff */
[----:B------:R-:W-:-:S04]  /*0df0*/  IMAD.WIDE.U32 R4, P0, R7, R21, R2 ;  /* 0x0000001507047225 */ /* 0x000fc80007800002 */
[----:B------:R-:W-:-:S04]  /*0e00*/  IMAD.WIDE.U32 R2, R7, R20, RZ ;  /* 0x0000001407027225 */ /* 0x000fc800078e00ff */
[----:B------:R-:W-:Y:S01]  /*0e10*/  IMAD.X R7, RZ, RZ, RZ, P0 ;  /* 0x000000ffff077224 */ /* 0x000fe200000e06ff */
[----:B------:R-:W-:Y:S01]  /*0e20*/  IADD3 RZ, P0, R3, R4, RZ ;  /* 0x0000000403ff7210 */ /* 0x000fe20007f1e0ff */
[----:B------:R-:W-:-:S04]  /*0e30*/  IMAD.MOV.U32 R6, RZ, RZ, R5 ;  /* 0x000000ffff067224 */ /* 0x000fc800078e0005 */
[----:B------:R-:W-:-:S08]  /*0e40*/  IMAD.WIDE.U32.X R2, R9, R21, R6, P0 ;  /* 0x0000001509027225 */ /* 0x000fd000000e0406 */
.L_x_10:
[----:B--2---:R-:W-:Y:S01]  /*0e50*/  SHF.R.U64 R4, R2, R15, R3 ;  /* 0x0000000f02047219 */ /* 0x004fe20000001203 */
[----:B0-----:R-:W-:Y:S01]  /*0e60*/  VIADD R5, R16, 0xffffffff ;  /* 0xffffffff10057836 */ /* 0x001fe20000000000 */
[----:B------:R-:W-:Y:S02]  /*0e70*/  SHF.L.U32 R2, R13, R18, RZ ;  /* 0x000000120d027219 */ /* 0x000fe400000006ff */
[----:B------:R-:W-:Y:S01]  /*0e80*/  LOP3.LUT R3, R23, R0, RZ, 0xc0, !PT ;  /* 0x0000000017037212 */ /* 0x000fe200078ec0ff */
[----:B------:R-:W-:Y:S01]  /*0e90*/  IMAD.MOV R6, RZ, RZ, -R4 ;  /* 0x000000ffff067224 */ /* 0x000fe200078e0a04 */
[----:B------:R-:W-:Y:S02]  /*0ea0*/  SEL R0, R11, R12, !P4 ;  /* 0x0000000c0b007207 */ /* 0x000fe40006000000 */
[----:B------:R-:W-:Y:S01]  /*0eb0*/  LOP3.LUT R5, R8, R5, RZ, 0xc0, !PT ;  /* 0x0000000508057212 */ /* 0x000fe200078ec0ff */
[----:B------:R-:W-:Y:S02]  /*0ec0*/  IMAD R7, R2, R4, R3 ;  /* 0x0000000402077224 */ /* 0x000fe400078e0203 */
[----:B-1----:R-:W-:-:S02]  /*0ed0*/  IMAD R3, R6, R17, R10 ;  /* 0x0000001106037224 */ /* 0x002fc400078e020a */
[----:B---3--:R-:W-:Y:S02]  /*0ee0*/  IMAD R2, R7, R19, R0 ;  /* 0x0000001307027224 */ /* 0x008fe400078e0200 */
[----:B------:R-:W-:Y:S02]  /*0ef0*/  IMAD R3, R3, R16, R5 ;  /* 0x0000001003037224 */ /* 0x000fe400078e0205 */
[----:B------:R-:W-:-:S03]  /*0f00*/  IMAD.MOV.U32 R0, RZ, RZ, 0x1 ;  /* 0x00000001ff007424 */ /* 0x000fc600078e00ff */
[----:B------:R-:W-:Y:S02]  /*0f10*/  SEL R4, R3, R2, !P4 ;  /* 0x0000000203047207 */ /* 0x000fe40006000000 */
[----:B------:R-:W-:-:S03]  /*0f20*/  SEL R2, R2, R3, !P4 ;  /* 0x0000000302027207 */ /* 0x000fc60006000000 */
[----:B------:R1:W-:Y:S04]  /*0f30*/  STL [R1+0x468], R4 ;  /* 0x0004680401007387 */ /* 0x0003e80000100800 */
[----:B------:R1:W-:Y:S02]  /*0f40*/  STL [R1+0x46c], R2 ;  /* 0x00046c0201007387 */ /* 0x0003e40000100800 */
.L_x_8:
[----:B------:R-:W-:-:S08]  /*0f50*/  NOP ;  /* 0x0000000000007918 */ /* 0x000fd00000000000 */
[----:B------:R-:W2:Y:S02]  /*0f60*/  USETMAXREG.TRY_ALLOC.CTAPOOL UP0, 0xf0 ;  /* 0x000000f0000079c8 */ /* 0x000ea40008000600 */
[----:B--2---:R-:W-:-:S13]  /*0f70*/  PLOP3.LUT P0, PT, PT, PT, UP0, 0x80, 0x0 ;  /* 0x000000000000781c */ /* 0x004fda0003f0f008 */
[----:B------:R-:W-:Y:S05]  /*0f80*/  @!P0 BRA `(.L_x_8) ;  /* 0xfffffffc00f08947 */ /* 0x000fea000383ffff */
[----:B------:R-:W-:Y:S01]  /*0f90*/  ULDC.64 UR4, c[0x0][0x598] ;  /* 0x0001660000047ab9 */ /* 0x000fe20000000a00 */
[----:B------:R-:W-:Y:S01]  /*0fa0*/  ULDC.64 UR20, c[0x0][0x208] ;  /* 0x0000820000147ab9 */ /* 0x000fe20000000a00 */
[----:B------:R-:W-:-:S04]  /*0fb0*/  ISETP.NE.U32.AND P0, PT, RZ, UR4, PT ;  /* 0x00000004ff007c0c */ /* 0x000fc8000bf05070 */
[----:B------:R-:W-:-:S13]  /*0fc0*/  ISETP.NE.AND.EX P0, PT, RZ, UR5, PT, P0 ;  /* 0x00000005ff007c0c */ /* 0x000fda000bf05300 */
[----:B------:R-:W-:Y:S05]  /*0fd0*/  @!P0 BRA `(.L_x_11) ;  /* 0x0000000000208947 */ /* 0x000fea0003800000 */
[----:B-1----:R-:W1:Y:S02]  /*0fe0*/  LDC.64 R2, c[0x0][0x598] ;  /* 0x00016600ff027b82 */ /* 0x002e640000000a00 */
[----:B-1----:R-:W2:Y:S02]  /*0ff0*/  LDG.E.64 R2, desc[UR20][R2.64] ;  /* 0x0000001402027981 */ /* 0x002ea4000c1e1b00 */
[----:B--2---:R-:W-:-:S04]  /*1000*/  ISETP.NE.U32.AND P0, PT, R2, RZ, PT ;  /* 0x000000ff0200720c */ /* 0x004fc80003f05070 */
[----:B------:R-:W-:-:S13]  /*1010*/  ISETP.NE.AND.EX P0, PT, R3, RZ, PT, P0 ;  /* 0x000000ff0300720c */ /* 0x000fda0003f05300 */
[----:B------:R-:W-:Y:S05]  /*1020*/  @!P0 BRA `(.L_x_11) ;  /* 0x00000000000c8947 */ /* 0x000fea0003800000 */
[----:B------:R-:W2:Y:S02]  /*1030*/  LD.E R2, desc[UR20][R2.64] ;  /* 0x0000001402027980 */ /* 0x000ea4000c101900 */
[----:B--2---:R-:W-:Y:S01]  /*1040*/  R2UR UR22, R2 ;  /* 0x00000000021672ca */ /* 0x004fe200000e0000 */
[----:B------:R-:W-:-:S14]  /*1050*/  BRA `(.L_x_12) ;  /* 0x0000000000247947 */ /* 0x000fdc0003800000 */
.L_x_11:
[----:B------:R-:W-:Y:S02]  /*1060*/  ULDC.64 UR4, c[0x0][0x588] ;  /* 0x0001620000047ab9 */ /* 0x000fe40000000a00 */
[----:B------:R-:W-:-:S04]  /*1070*/  ISETP.NE.U32.AND P0, PT, RZ, UR4, PT ;  /* 0x00000004ff007c0c */ /* 0x000fc8000bf05070 */
[----:B------:R-:W-:-:S13]  /*1080*/  ISETP.NE.AND.EX P0, PT, RZ, UR5, PT, P0 ;  /* 0x00000005ff007c0c */ /* 0x000fda000bf05300 */
[----:B------:R-:W-:Y:S05]  /*1090*/  @!P0 BRA `(.L_x_13) ;  /* 0x0000000000108947 */ /* 0x000fea0003800000 */
[----:B-1----:R-:W1:Y:S02]  /*10a0*/  LDC.64 R2, c[0x0][0x588] ;  /* 0x00016200ff027b82 */ /* 0x002e640000000a00 */
[----:B-1----:R-:W2:Y:S02]  /*10b0*/  LDG.E R2, desc[UR20][R2.64] ;  /* 0x0000001402027981 */ /* 0x002ea4000c1e1900 */
[----:B--2---:R-:W-:Y:S01]  /*10c0*/  R2UR UR22, R2 ;  /* 0x00000000021672ca */ /* 0x004fe200000e0000 */
[----:B------:R-:W-:-:S14]  /*10d0*/  BRA `(.L_x_12) ;  /* 0x0000000000047947 */ /* 0x000fdc0003800000 */
.L_x_13:
[----:B------:R-:W-:-:S05]  /*10e0*/  ULDC UR22, c[0x0][0x580] ;  /* 0x0001600000167ab9 */ /* 0x000fca0000000800 */
.L_x_12:
[----:B------:R-:W-:Y:S02]  /*10f0*/  ULDC.64 UR4, c[0x0][0x5a0] ;  /* 0x0001680000047ab9 */ /* 0x000fe40000000a00 */
        /* <DEDUP_REMOVED lines=11> */
.L_x_14:
        /* <DEDUP_REMOVED lines=8> */
.L_x_16:
[----:B------:R-:W-:-:S05]  /*1230*/  ULDC UR23, c[0x0][0x584] ;  /* 0x0001610000177ab9 */ /* 0x000fca0000000800 */
.L_x_15:
[----:B------:R-:W-:-:S13]  /*1240*/  LOP3.LUT P0, RZ, R0, 0xff, RZ, 0xc0, !PT ;  /* 0x000000ff00ff7812 */ /* 0x000fda000780c0ff */
[----:B------:R-:W-:Y:S05]  /*1250*/  @!P0 EXIT ;  /* 0x000000000000894d */ /* 0x000fea0003800000 */
[----:B------:R-:W-:Y:S01]  /*1260*/  ULDC UR4, c[0x0][0x28c] ;  /* 0x0000a30000047ab9 */ /* 0x000fe20000000800 */
[----:B------:R-:W-:Y:S02]  /*1270*/  ULOP3.LUT UR24, UR13, 0x1, URZ, 0xfc, !UPT ;  /* 0x000000010d187892 */ /* 0x000fe4000f8efc3f */
[----:B------:R-:W-:-:S04]  /*1280*/  UIADD3 UR4, UR4, 0x1f, URZ ;  /* 0x0000001f04047890 */ /* 0x000fc8000fffe03f */
[----:B------:R-:W-:-:S04]  /*1290*/  USHF.R.S32.HI UR5, URZ, 0x1f, UR4 ;  /* 0x0000001f3f057899 */ /* 0x000fc80008011404 */
[----:B------:R-:W-:-:S03]  /*12a0*/  ULEA.HI UR5, UR5, UR4, URZ, 0x5 ;  /* 0x0000000405057291 */ /* 0x000fc6000f8f283f */
[----:B------:R-:W-:Y:S01]  /*12b0*/  UMOV UR4, URZ ;  /* 0x0000003f00047c82 */ /* 0x000fe20008000000 */
[----:B------:R-:W-:-:S03]  /*12c0*/  USHF.R.S32.HI UR9, URZ, 0x5, UR5 ;  /* 0x000000053f097899 */ /* 0x000fc60008011405 */
[----:B------:R-:W-:-:S09]  /*12d0*/  UMOV UR5, URZ ;  /* 0x0000003f00057c82 */ /* 0x000fd20008000000 */
.L_x_555:
[----:B------:R-:W-:Y:S01]  /*12e0*/  STL [R1+0x454], RZ ;  /* 0x000454ff01007387 */ /* 0x000fe20000100800 */
[----:B--2---:R-:W2:Y:S01]  /*12f0*/  S2UR UR16, SR_CgaCtaId ;  /* 0x00000000001079c3 */ /* 0x004ea20000008800 */
[----:B------:R-:W-:Y:S01]  /*1300*/  UMOV UR15, 0x400 ;  /* 0x00000400000f7882 */ /* 0x000fe20000000000 */
[----:B------:R-:W-:Y:S01]  /*1310*/  UMOV UR6, URZ ;  /* 0x0000003f00067c82 */ /* 0x000fe20008000000 */
[----:B------:R-:W-:Y:S01]  /*1320*/  STL [R1+0x450], RZ ;  /* 0x000450ff01007387 */ /* 0x000fe20000100800 */
[----:B------:R-:W-:Y:S01]  /*1330*/  UMOV UR7, URZ ;  /* 0x0000003f00077c82 */ /* 0x000fe20008000000 */
[----:B------:R-:W-:Y:S01]  /*1340*/  UMOV UR8, URZ ;  /* 0x0000003f00087c82 */ /* 0x000fe20008000000 */
[----:B------:R-:W-:Y:S01]  /*1350*/  CS2R R236, SRZ ;  /* 0x0000000000ec7805 */ /* 0x000fe2000001ff00 */
[----:B------:R-:W-:Y:S01]  /*1360*/  STL [R1+0x44c], RZ ;  /* 0x00044cff01007387 */ /* 0x000fe20000100800 */
[----:B-1----:R-:W1:Y:S01]  /*1370*/  LDC R2, c[0x0][0x28c] ;  /* 0x0000a300ff027b82 */ /* 0x002e620000000800 */
[----:B------:R-:W-:-:S02]  /*1380*/  CS2R R234, SRZ ;  /* 0x0000000000ea7805 */ /* 0x000fc4000001ff00 */
[----:B------:R-:W-:Y:S01]  /*1390*/  CS2R R232, SRZ ;  /* 0x0000000000e87805 */ /* 0x000fe2000001ff00 */
[----:B------:R-:W-:Y:S01]  /*13a0*/  STL [R1+0x448], RZ ;  /* 0x000448ff01007387 */ /* 0x000fe20000100800 */
[----:B------:R-:W-:Y:S02]  /*13b0*/  CS2R R230, SRZ ;  /* 0x0000000000e67805 */ /* 0x000fe4000001ff00 */
[----:B------:R-:W-:Y:S02]  /*13c0*/  CS2R R228, SRZ ;  /* 0x0000000000e47805 */ /* 0x000fe4000001ff00 */
[----:B------:R-:W-:Y:S01]  /*13d0*/  CS2R R226, SRZ ;  /* 0x0000000000e27805 */ /* 0x000fe2000001ff00 */
[----:B------:R-:W-:Y:S01]  /*13e0*/  STL [R1+0x444], RZ ;  /* 0x000444ff01007387 */ /* 0x000fe20000100800 */
[----:B------:R-:W-:Y:S02]  /*13f0*/  CS2R R224, SRZ ;  /* 0x0000000000e07805 */ /* 0x000fe4000001ff00 */
        /* <DEDUP_REMOVED lines=15> */
[----:B-1----:R-:W-:Y:S02]  /*14f0*/  ISETP.GE.AND P0, PT, R2, 0x1, PT ;  /* 0x000000010200780c */ /* 0x002fe40003f06270 */
        /* <DEDUP_REMOVED lines=37> */
[----:B0-----:R-:W-:Y:S01]  /*1750*/  CS2R R16, SRZ ;  /* 0x0000000000107805 */ /* 0x001fe2000001ff00 */
        /* <DEDUP_REMOVED lines=93> */
[----:B------:R-:W-:-:S03]  /*1d30*/  CS2R R150, SRZ ;  /* 0x0000000000967805 */ /* 0x000fc6000001ff00 */
[----:B------:R-:W-:Y:S04]  /*1d40*/  STL [R1+0x3ac], RZ ;  /* 0x0003acff01007387 */ /* 0x000fe80000100800 */
        /* <DEDUP_REMOVED lines=107> */
[----:B------:R-:W-:Y:S04]  /*2400*/  STL [R1], RZ ;  /* 0x000000ff01007387 */ /* 0x000fe80000100800 */
        /* <DEDUP_REMOVED lines=39> */
[----:B------:R-:W-:Y:S01]  /*2680*/  STL [R1+0xa0], RZ ;  /* 0x0000a0ff01007387 */ /* 0x000fe20000100800 */
[----:B------:R-:W0:Y:S03]  /*2690*/  S2R R0, SR_TID.X ;  /* 0x0000000000007919 */ /* 0x000e260000002100 */
        /* <DEDUP_REMOVED lines=8> */
[----:B0-----:R-:W-:-:S03]  /*2720*/  LOP3.LUT R0, R0, 0x80, RZ, 0xc0, !PT ;  /* 0x0000008000007812 */ /* 0x001fc600078ec0ff */
[----:B------:R-:W-:Y:S01]  /*2730*/  STL [R1+0xc4], RZ ;  /* 0x0000c4ff01007387 */ /* 0x000fe20000100800 */
[----:B------:R-:W-:-:S03]  /*2740*/  SHF.R.U32.HI R0, RZ, 0x7, R0 ;  /* 0x00000007ff007819 */ /* 0x000fc60000011600 */
        /* <DEDUP_REMOVED lines=33> */
[----:B------:R-:W0:Y:S04]  /*2960*/  SHFL.IDX PT, R0, R0, RZ, 0x1f ;  /* 0x00001fff00007589 */ /* 0x000e2800000e0000 */
[----:B------:R1:W-:Y:S04]  /*2970*/  STL [R1+0x14c], RZ ;  /* 0x00014cff01007387 */ /* 0x0003e80000100800 */
[----:B------:R1:W-:Y:S04]  /*2980*/  STL [R1+0x150], RZ ;  /* 0x000150ff01007387 */ /* 0x0003e80000100800 */
[----:B------:R1:W-:Y:S04]  /*2990*/  STL [R1+0x154], RZ ;  /* 0x000154ff01007387 */ /* 0x0003e80000100800 */
[----:B------:R1:W-:Y:S04]  /*29a0*/  STL [R1+0x158], RZ ;  /* 0x000158ff01007387 */ /* 0x0003e80000100800 */
[----:B------:R1:W-:Y:S04]  /*29b0*/  STL [R1+0x15c], RZ ;  /* 0x00015cff01007387 */ /* 0x0003e80000100800 */
[----:B------:R1:W-:Y:S01]  /*29c0*/  STL [R1+0x160], RZ ;  /* 0x000160ff01007387 */ /* 0x0003e20000100800 */
[----:B0-----:R-:W-:Y:S01]  /*29d0*/  R2UR UR12, R0 ;  /* 0x00000000000c72ca */ /* 0x001fe200000e0000 */
[----:B------:R-:W-:-:S02]  /*29e0*/  IMAD.U32 R0, RZ, RZ, UR4 ;  /* 0x00000004ff007e24 */ /* 0x000fc4000f8e00ff */
[----:B------:R1:W-:Y:S04]  /*29f0*/  STL [R1+0x164], RZ ;  /* 0x000164ff01007387 */ /* 0x0003e80000100800 */
[----:B------:R1:W-:Y:S04]  /*2a00*/  STL [R1+0x168], RZ ;  /* 0x000168ff01007387 */ /* 0x0003e80000100800 */
[----:B------:R1:W-:Y:S02]  /*2a10*/  STL [R1+0x16c], RZ ;  /* 0x00016cff01007387 */ /* 0x0003e40000100800 */
[----:B------:R-:W-:-:S02]  /*2a20*/  ULEA.HI UR11, UR12, UR12, URZ, 0x1 ;  /* 0x0000000c0c0b7291 */ /* 0x000fc4000f8f083f */
[----:B------:R1:W-:Y:S02]  /*2a30*/  STL [R1+0x170], RZ ;  /* 0x000170ff01007387 */ /* 0x0003e40000100800 */
[----:B------:R-:W-:Y:S02]  /*2a40*/  ULOP3.LUT UR14, UR11, 0x1ffffe, URZ, 0xc0, !UPT ;  /* 0x001ffffe0b0e7892 */ /* 0x000fe4000f8ec03f */
[----:B------:R1:W-:Y:S01]  /*2a50*/  STL [R1+0x174], RZ ;  /* 0x000174ff01007387 */ /* 0x0003e20000100800 */
[----:B--2---:R-:W-:Y:S02]  /*2a60*/  ULEA UR11, UR16, UR15, 0x18 ;  /* 0x0000000f100b7291 */ /* 0x004fe4000f8ec03f */
[----:B------:R-:W-:Y:S01]  /*2a70*/  UIADD3 UR14, UR12, -UR14, URZ ;  /* 0x8000000e0c0e7290 */ /* 0x000fe2000fffe03f */
[----:B------:R1:W-:Y:S03]  /*2a80*/  STL [R1+0x178], RZ ;  /* 0x000178ff01007387 */ /* 0x0003e60000100800 */
[----:B------:R-:W-:Y:S01]  /*2a90*/  ULEA UR14, UR14, UR11, 0xb ;  /* 0x0000000b0e0e7291 */ /* 0x000fe2000f8e583f */
[----:B------:R1:W-:Y:S03]  /*2aa0*/  STL [R1+0x17c], RZ ;  /* 0x00017cff01007387 */ /* 0x0003e60000100800 */
[----:B------:R-:W-:Y:S01]  /*2ab0*/  UIADD3 UR14, UR14, 0x100, URZ ;  /* 0x000001000e0e7890 */ /* 0x000fe2000fffe03f */
[----:B------:R1:W-:Y:S03]  /*2ac0*/  STL [R1+0x180], RZ ;  /* 0x000180ff01007387 */ /* 0x0003e60000100800 */
[----:B------:R-:W-:Y:S01]  /*2ad0*/  USHF.R.U32.HI UR12, URZ, 0x4, UR14 ;  /* 0x000000043f0c7899 */ /* 0x000fe2000801160e */
[----:B------:R1:W-:Y:S02]  /*2ae0*/  STL [R1+0x184], RZ ;  /* 0x000184ff01007387 */ /* 0x0003e40000100800 */
[----:B------:R-:W-:Y:S01]  /*2af0*/  UMOV UR14, UR5 ;  /* 0x00000005000e7c82 */ /* 0x000fe20008000000 */
[----:B------:R-:W-:Y:S01]  /*2b00*/  ULOP3.LUT UR12, UR12, 0x3fff, URZ, 0xc0, !UPT ;  /* 0x00003fff0c0c7892 */ /* 0x000fe2000f8ec03f */
[----:B------:R1:W-:Y:S04]  /*2b10*/  STL [R1+0x188], RZ ;  /* 0x000188ff01007387 */ /* 0x0003e80000100800 */
        /* <DEDUP_REMOVED lines=28> */
[----:B------:R1:W-:Y:S01]  /*2ce0*/  STL [R1+0x1fc], RZ ;  /* 0x0001fcff01007387 */ /* 0x0003e20000100800 */
[----:B------:R-:W-:Y:S05]  /*2cf0*/  @!P0 BRA `(.L_x_17) ;  /* 0x0000003400dc8947 */ /* 0x000fea0003800000 */
[----:B------:R-:W-:-:S06]  /*2d00*/  UISETP.NE.AND UP0, UPT, UR24, 0x3, UPT ;  /* 0x000000031800788c */ /* 0x000fcc000bf05270 */
[----:B------:R-:W-:-:S13]  /*2d10*/  PLOP3.LUT P1, PT, PT, PT, UP0, 0x80, 0x0 ;  /* 0x000000000000781c */ /* 0x000fda0003f2f008 */
[----:B------:R-:W-:Y:S05]  /*2d20*/  @!P1 BRA `(.L_x_18) ;  /* 0x0000000000049947 */ /* 0x000fea0003800000 */
[----:B------:R-:W-:Y:S01]  /*2d30*/  BPT.TRAP 0x1 ;  /* 0x000000040000795c */ /* 0x000fe20000300000 */
.L_x_18:
[----:B------:R-:W-:Y:S01]  /*2d40*/  ULEA UR7, UR5, UR11, 0x3 ;  /* 0x0000000b05077291 */ /* 0x000fe2000f8e183f */
[----:B------:R-:W-:-:S05]  /*2d50*/  IMAD.U32 R0, RZ, RZ, UR4 ;  /* 0x00000004ff007e24 */ /* 0x000fca000f8e00ff */
[----:B------:R-:W-:-:S04]  /*2d60*/  SHF.L.U32 R0, R0, 0x1f, RZ ;  /* 0x0000001f00007819 */ /* 0x000fc800000006ff */
[----:B------:R0:W2:Y:S01]  /*2d70*/  SYNCS.PHASECHK.TRANS64.TRYWAIT P0, [UR7], R0 ;  /* 0x00000000ff0075a7 */ /* 0x0000a20008000147 */
[----:B------:R-:W-:Y:S05]  /*2d80*/  @!P1 BRA `(.L_x_19) ;  /* 0x0000000000049947 */ /* 0x000fea0003800000 */
[----:B------:R-:W-:Y:S01]  /*2d90*/  BPT.TRAP 0x1 ;  /* 0x000000040000795c */ /* 0x000fe20000300000 */
.L_x_19:
[----:B------:R3:W-:Y:S01]  /*2da0*/  STL [R1+0x454], RZ ;  /* 0x000454ff01007387 */ /* 0x0007e20000100800 */
[----:B------:R-:W-:Y:S01]  /*2db0*/  UMOV UR6, 0x1 ;  /* 0x0000000100067882 */ /* 0x000fe20000000000 */
[----:B--2---:R-:W-:Y:S05]  /*2dc0*/  @P0 BRA `(.L_x_20) ;  /* 0x0000000000080947 */ /* 0x004fea0003800000 */
[----:B------:R-:W2:Y:S02]  /*2dd0*/  SYNCS.PHASECHK.TRANS64.TRYWAIT P0, [UR7], R0 ;  /* 0x00000000ff0075a7 */ /* 0x000ea40008000147 */
[----:B--2---:R-:W-:Y:S05]  /*2de0*/  @!P0 BRA `(.L_x_21) ;  /* 0x0000020400b48947 */ /* 0x004fea0003800000 */
.L_x_20:
[----:B------:R-:W-:Y:S01]  /*2df0*/  UIADD3 UR7, UR11, 0x6100, URZ ;  /* 0x000061000b077890 */ /* 0x000fe2000fffe03f */
[----:B------:R-:W-:Y:S01]  /*2e00*/  WARPGROUP.ARRIVE ;  /* 0x00000000000079c5 */ /* 0x000fe20000000000 */
[----:B------:R-:W-:Y:S01]  /*2e10*/  ULOP3.LUT UR16, UR12, 0x10000, URZ, 0xfc, !UPT ;  /* 0x000100000c107892 */ /* 0x000fe2000f8efc3f */
[----:B------:R-:W-:Y:S01]  /*2e20*/  STL [R1+0x450], RZ ;  /* 0x000450ff01007387 */ /* 0x000fe20000100800 */
[----:B------:R-:W-:Y:S01]  /*2e30*/  USHF.R.U32.HI UR7, URZ, 0x4, UR7 ;  /* 0x000000043f077899 */ /* 0x000fe20008011607 */
[----:B------:R-:W-:Y:S01]  /*2e40*/  CS2R R236, SRZ ;  /* 0x0000000000ec7805 */ /* 0x000fe2000001ff00 */
[----:B------:R-:W-:Y:S01]  /*2e50*/  ULEA UR16, UR5, UR16, 0x9 ;  /* 0x0000001005107291 */ /* 0x000fe2000f8e483f */
[----:B------:R-:W-:Y:S01]  /*2e60*/  STL [R1+0x44c], RZ ;  /* 0x00044cff01007387 */ /* 0x000fe20000100800 */
[----:B------:R-:W-:Y:S01]  /*2e70*/  ULOP3.LUT UR7, UR7, 0x3fff, URZ, 0xc0, !UPT ;  /* 0x00003fff07077892 */ /* 0x000fe2000f8ec03f */
[----:B------:R-:W-:Y:S01]  /*2e80*/  CS2R R234, SRZ ;  /* 0x0000000000ea7805 */ /* 0x000fe2000001ff00 */
[----:B------:R-:W-:Y:S01]  /*2e90*/  UMOV UR17, 0xc0000010 ;  /* 0xc000001000117882 */ /* 0x000fe20000000000 */
[----:B------:R-:W-:Y:S01]  /*2ea0*/  UMOV UR19, 0xc0000010 ;  /* 0xc000001000137882 */ /* 0x000fe20000000000 */
[----:B------:R-:W-:Y:S01]  /*2eb0*/  ULOP3.LUT UR7, UR7, 0x10000, URZ, 0xfc, !UPT ;  /* 0x0001000007077892 */ /* 0x000fe2000f8efc3f */
[----:B------:R-:W-:Y:S01]  /*2ec0*/  STL [R1+0x448], RZ ;  /* 0x000448ff01007387 */ /* 0x000fe20000100800 */
[----:B------:R-:W-:-:S02]  /*2ed0*/  CS2R R232, SRZ ;  /* 0x0000000000e87805 */ /* 0x000fc4000001ff00 */
[----:B------:R-:W-:Y:S01]  /*2ee0*/  CS2R R230, SRZ ;  /* 0x0000000000e67805 */ /* 0x000fe2000001ff00 */
[----:B------:R-:W-:Y:S01]  /*2ef0*/  ULEA UR18, UR5, UR7, 0x9 ;  /* 0x0000000705127291 */ /* 0x000fe2000f8e483f */
[----:B------:R-:W-:Y:S01]  /*2f00*/  STL [R1+0x444], RZ ;  /* 0x000444ff01007387 */ /* 0x000fe20000100800 */
[----:B------:R-:W-:Y:S01]  /*2f10*/  CS2R R228, SRZ ;  /* 0x0000000000e47805 */ /* 0x000fe2000001ff00 */
[----:B------:R-:W-:Y:S01]  /*2f20*/  ULDC UR7, c[0x0][0x50c] ;  /* 0x0001430000077ab9 */ /* 0x000fe20000000800 */
[----:B------:R-:W-:Y:S01]  /*2f30*/  CS2R R226, SRZ ;  /* 0x0000000000e27805 */ /* 0x000fe2000001ff00 */
[----:B------:R-:W-:Y:S01]  /*2f40*/  STL [R1+0x440], RZ ;  /* 0x000440ff01007387 */ /* 0x000fe20000100800 */
[----:B------:R-:W-:Y:S01]  /*2f50*/  UISETP.NE.AND UP0, UPT, UR7, 0x1, UPT ;  /* 0x000000010700788c */ /* 0x000fe2000bf05270 */
[----:B------:R-:W-:Y:S02]  /*2f60*/  CS2R R224, SRZ ;  /* 0x0000000000e07805 */ /* 0x000fe4000001ff00 */
[----:B------:R-:W-:Y:S01]  /*2f70*/  CS2R R222, SRZ ;  /* 0x0000000000de7805 */ /* 0x000fe2000001ff00 */
[----:B------:R-:W-:Y:S01]  /*2f80*/  QGMMA.64x256x32.F32.E5M2.E5M2 R4, gdesc[UR16], RZ, !UPT, gsb0 ;  /* 0x03e00000100479f3 */ /* 0x000fe2000c0038ff */
[----:B------:R-:W-:Y:S01]  /*2f90*/  STL [R1+0x43c], RZ ;  /* 0x00043cff01007387 */ /* 0x000fe20000100800 */
[----:B------:R-:W-:Y:S01]  /*2fa0*/  UIADD3 UR16, UR16, 0x100, URZ ;  /* 0x0000010010107890 */ /* 0x000fe2000fffe03f */
[----:B------:R-:W-:Y:S01]  /*2fb0*/  CS2R R220, SRZ ;  /* 0x0000000000dc7805 */ /* 0x000fe2000001ff00 */
[----:B------:R-:W-:Y:S01]  /*2fc0*/  UMOV UR17, 0xc0000010 ;  /* 0xc000001000117882 */ /* 0x000fe20000000000 */
[----:B------:R-:W-:Y:S01]  /*2fd0*/  STL [R1+0x438], RZ ;  /* 0x000438ff01007387 */ /* 0x000fe20000100800 */
[----:B------:R-:W-:Y:S01]  /*2fe0*/  USEL UR7, URZ, 0x1, UP0 ;  /* 0x000000013f077887 */ /* 0x000fe20008000000 */
[----:B------:R-:W-:-:S02]  /*2ff0*/  CS2R R218, SRZ ;  /* 0x0000000000da7805 */ /* 0x000fc4000001ff00 */
[----:B------:R-:W-:Y:S01]  /*3000*/  CS2R R216, SRZ ;  /* 0x0000000000d87805 */ /* 0x000fe2000001ff00 */
[----:B------:R-:W-:Y:S01]  /*3010*/  STL [R1+0x434], RZ ;  /* 0x000434ff01007387 */ /* 0x000fe20000100800 */
[----:B------:R-:W-:Y:S02]  /*3020*/  CS2R R214, SRZ ;  /* 0x0000000000d67805 */ /* 0x000fe4000001ff00 */
[----:B------:R-:W-:Y:S02]  /*3030*/  CS2R R212, SRZ ;  /* 0x0000000000d47805 */ /* 0x000fe4000001ff00 */
[----:B------:R-:W-:Y:S01]  /*3040*/  ISETP.NE.AND P0, PT, RZ, UR7, PT ;  /* 0x00000007ff007c0c */ /* 0x000fe2000bf05270 */
        /* <DEDUP_REMOVED lines=93> */
[----:B------:R-:W-:-:S02]  /*3620*/  WARPGROUP.DEPBAR.LE gsb0, 0x0 ;  /* 0x00008000000079c5 */ /* 0x000fc40000010000 */
[----:B--2---:R-:W-:Y:S01]  /*3630*/  IMAD.MOV.U32 R3, RZ, RZ, R129 ;  /* 0x000000ffff037224 */ /* 0x004fe200078e0081 */
[----:B------:R-:W-:Y:S01]  /*3640*/  STL [R1+0x334], RZ ;  /* 0x000334ff01007387 */ /* 0x000fe20000100800 */
[----:B------:R-:W-:Y:S02]  /*3650*/  IMAD.MOV.U32 R2, RZ, RZ, R130 ;  /* 0x000000ffff027224 */ /* 0x000fe400078e0082 */
[----:B0-----:R-:W-:Y:S01]  /*3660*/  IMAD.MOV.U32 R0, RZ, RZ, R131 ;  /* 0x000000ffff007224 */ /* 0x001fe200078e0083 */
        /* <DEDUP_REMOVED lines=23> */
[----:B------:R0:W-:Y:S04]  /*37e0*/  STL.64 [R1], R4 ;  /* 0x0000000401007387 */ /* 0x0001e80000100a00 */
[----:B------:R2:W-:Y:S04]  /*37f0*/  STL.64 [R1+0x8], R6 ;  /* 0x0000080601007387 */ /* 0x0005e80000100a00 */
[----:B------:R4:W-:Y:S04]  /*3800*/  STL.64 [R1+0x10], R8 ;  /* 0x0000100801007387 */ /* 0x0009e80000100a00 */
[----:B------:R5:W-:Y:S01]  /*3810*/  STL.64 [R1+0x18], R10 ;  /* 0x0000180a01007387 */ /* 0x000be20000100a00 */
[----:B0-----:R-:W-:-:S03]  /*3820*/  CS2R R4, SRZ ;  /* 0x0000000000047805 */ /* 0x001fc6000001ff00 */
[----:B------:R0:W-:Y:S01]  /*3830*/  STL.64 [R1+0x20], R12 ;  /* 0x0000200c01007387 */ /* 0x0001e20000100a00 */
[----:B--2---:R-:W-:-:S03]  /*3840*/  CS2R R6, SRZ ;  /* 0x0000000000067805 */ /* 0x004fc6000001ff00 */
[----:B------:R2:W-:Y:S01]  /*3850*/  STL.64 [R1+0x28], R14 ;  /* 0x0000280e01007387 */ /* 0x0005e20000100a00 */
[----:B----4-:R-:W-:-:S03]  /*3860*/  CS2R R8, SRZ ;  /* 0x0000000000087805 */ /* 0x010fc6000001ff00 */
[----:B------:R4:W-:Y:S01]  /*3870*/  STL.64 [R1+0x30], R16 ;  /* 0x0000301001007387 */ /* 0x0009e20000100a00 */
[----:B-----5:R-:W-:-:S03]  /*3880*/  CS2R R10, SRZ ;  /* 0x00000000000a7805 */ /* 0x020fc6000001ff00 */
[----:B------:R5:W-:Y:S01]  /*3890*/  STL.64 [R1+0x38], R18 ;  /* 0x0000381201007387 */ /* 0x000be20000100a00 */
[----:B0-----:R-:W-:-:S03]  /*38a0*/  CS2R R12, SRZ ;  /* 0x00000000000c7805 */ /* 0x001fc6000001ff00 */
[----:B------:R0:W-:Y:S01]  /*38b0*/  STL.64 [R1+0x40], R20 ;  /* 0x0000401401007387 */ /* 0x0001e20000100a00 */
[----:B--2---:R-:W-:-:S03]  /*38c0*/  CS2R R14, SRZ ;  /* 0x00000000000e7805 */ /* 0x004fc6000001ff00 */
[----:B------:R2:W-:Y:S01]  /*38d0*/  STL.64 [R1+0x48], R22 ;  /* 0x0000481601007387 */ /* 0x0005e20000100a00 */
[----:B----4-:R-:W-:-:S03]  /*38e0*/  CS2R R16, SRZ ;  /* 0x0000000000107805 */ /* 0x010fc6000001ff00 */
[----:B------:R-:W-:Y:S01]  /*38f0*/  STL.64 [R1+0x50], R24 ;  /* 0x0000501801007387 */ /* 0x000fe20000100a00 */
[----:B-----5:R-:W-:-:S03]  /*3900*/  CS2R R18, SRZ ;  /* 0x0000000000127805 */ /* 0x020fc6000001ff00 */
[----:B------:R-:W-:Y:S01]  /*3910*/  STL.64 [R1+0x58], R26 ;  /* 0x0000581a01007387 */ /* 0x000fe20000100a00 */
[----:B0-----:R-:W-:-:S03]  /*3920*/  CS2R R20, SRZ ;  /* 0x0000000000147805 */ /* 0x001fc6000001ff00 */
[----:B------:R-:W-:Y:S01]  /*3930*/  STL.64 [R1+0x60], R28 ;  /* 0x0000601c01007387 */ /* 0x000fe20000100a00 */
[----:B--2---:R-:W-:-:S03]  /*3940*/  CS2R R22, SRZ ;  /* 0x0000000000167805 */ /* 0x004fc6000001ff00 */
[----:B------:R-:W-:Y:S04]  /*3950*/  STL.64 [R1+0x68], R30 ;  /* 0x0000681e01007387 */ /* 0x000fe80000100a00 */
        /* <DEDUP_REMOVED lines=49> */
[----:B------:R0:W-:Y:S04]  /*3c70*/  STL.64 [R1+0x1f8], R130 ;  /* 0x0001f88201007387 */ /* 0x0001e80000100a00 */
[----:B------:R2:W-:Y:S04]  /*3c80*/  STL [R1+0x2d4], RZ ;  /* 0x0002d4ff01007387 */ /* 0x0005e80000100800 */
[----:B------:R2:W-:Y:S01]  /*3c90*/  STL [R1+0x2d0], RZ ;  /* 0x0002d0ff01007387 */ /* 0x0005e20000100800 */
[----:B0-----:R-:W-:-:S03]  /*3ca0*/  WARPGROUP.ARRIVE ;  /* 0x00000000000079c5 */ /* 0x001fc60000000000 */
[----:B------:R2:W-:Y:S04]  /*3cb0*/  STL [R1+0x2cc], RZ ;  /* 0x0002ccff01007387 */ /* 0x0005e80000100800 */
[----:B------:R2:W-:Y:S01]  /*3cc0*/  STL [R1+0x2c8], RZ ;  /* 0x0002c8ff01007387 */ /* 0x0005e20000100800 */
[----:B------:R-:W-:Y:S03]  /*3cd0*/  QGMMA.64x256x32.F32.E5M2.E5M2 R24, gdesc[UR16], RZ, !UPT, gsb0 ;  /* 0x03e00000101879f3 */ /* 0x000fe6000c0038ff */
        /* <DEDUP_REMOVED lines=50> */
[----:B------:R-:W-:-:S02]  /*4000*/  WARPGROUP.DEPBAR.LE gsb0, 0x0 ;  /* 0x00008000000079c5 */ /* 0x000fc40000010000 */
[----:B------:R-:W-:Y:S05]  /*4010*/  @!P0 BRA `(.L_x_22) ;  /* 0x0000002000f88947 */ /* 0x000fea0003800000 */
[----:B------:R-:W4:Y:S04]  /*4020*/  LDL R4, [R1] ;  /* 0x0000000001047983 */ /* 0x000f280000100800 */
[----:B------:R-:W5:Y:S04]  /*4030*/  LDL R5, [R1+0x4] ;  /* 0x0000040001057983 */ /* 0x000f680000100800 */
[----:B------:R-:W3:Y:S04]  /*4040*/  LDL R6, [R1+0x8] ;  /* 0x0000080001067983 */ /* 0x000ee80000100800 */
[----:B------:R-:W2:Y:S04]  /*4050*/  LDL R7, [R1+0xc] ;  /* 0x00000c0001077983 */ /* 0x000ea80000100800 */
        /* <DEDUP_REMOVED lines=100> */
[----:B------:R0:W-:Y:S04]  /*46a0*/  STL [R1+0x4c8], R131 ;  /* 0x0004c88301007387 */ /* 0x0001e80000100800 */
[----:B0-----:R-:W2:Y:S04]  /*46b0*/  LDL R131, [R1+0x1a0] ;  /* 0x0001a00001837983 */ /* 0x001ea80000100800 */
        /* <DEDUP_REMOVED lines=39> */
[----:B0-----:R-:W2:Y:S01]  /*4930*/  LDL R151, [R1+0x1f0] ;  /* 0x0001f00001977983 */ /* 0x001ea20000100800 */
[----:B------:R-:W-:-:S01]  /*4940*/  FADD R3, RZ, R3 ;  /* 0x00000003ff037221 */ /* 0x000fc20000000000 */
[----:B------:R-:W-:Y:S01]  /*4950*/  FADD R2, RZ, R2 ;  /* 0x00000002ff027221 */ /* 0x000fe20000000000 */
[----:B----4-:R-:W-:-:S01]  /*4960*/  FADD R4, RZ, R4 ;  /* 0x00000004ff047221 */ /* 0x010fc20000000000 */
[----:B-----5:R-:W-:Y:S01]  /*4970*/  FADD R5, RZ, R5 ;  /* 0x00000005ff057221 */ /* 0x020fe20000000000 */
[----:B---3--:R-:W-:-:S01]  /*4980*/  FADD R6, RZ, R6 ;  /* 0x00000006ff067221 */ /* 0x008fc20000000000 */
[----:B--2---:R-:W-:Y:S01]  /*4990*/  FADD R7, RZ, R7 ;  /* 0x00000007ff077221 */ /* 0x004fe20000000000 */
[----:B------:R-:W-:-:S01]  /*49a0*/  FADD R8, RZ, R8 ;  /* 0x00000008ff087221 */ /* 0x000fc20000000000 */
[----:B------:R-:W-:Y:S01]  /*49b0*/  FADD R9, RZ, R9 ;  /* 0x00000009ff097221 */ /* 0x000fe20000000000 */
        /* <DEDUP_REMOVED lines=13> */
[----:B------:R-:W2:Y:S01]  /*4a90*/  LDL.LU R131, [R1+0x4c8] ;  /* 0x0004c80001837983 */ /* 0x000ea20000300800 */
        /* <DEDUP_REMOVED lines=13> */
[----:B------:R-:W3:Y:S01]  /*4b70*/  LDL.LU R132, [R1+0x4c4] ;  /* 0x0004c40001847983 */ /* 0x000ee20000300800 */
        /* <DEDUP_REMOVED lines=16> */
[----:B------:R0:W-:Y:S01]  /*4c80*/  STL [R1+0x200], R133 ;  /* 0x0002008501007387 */ /* 0x0001e20000100800 */
        /* <DEDUP_REMOVED lines=9> */
[----:B0-----:R-:W4:Y:S01]  /*4d20*/  LDL.LU R133, [R1+0x4c0] ;  /* 0x0004c00001857983 */ /* 0x001f220000300800 */
[----:B------:R-:W-:-:S01]  /*4d30*/  FADD R185, RZ, R185 ;  /* 0x000000b9ffb97221 */ /* 0x000fc20000000000 */
[----:B------:R-:W-:Y:S01]  /*4d40*/  FADD R186, RZ, R186 ;  /* 0x000000baffba7221 */ /* 0x000fe20000000000 */
[----:B------:R-:W-:-:S01]  /*4d50*/  FADD R187, RZ, R187 ;  /* 0x000000bbffbb7221 */ /* 0x000fc20000000000 */
        /* <DEDUP_REMOVED lines=10> */
[----:B0-----:R-:W5:Y:S01]  /*4e00*/  LDL.LU R134, [R1+0x4bc] ;  /* 0x0004bc0001867983 */ /* 0x001f620000300800 */
        /* <DEDUP_REMOVED lines=51> */
[----:B0-----:R-:W5:Y:S04]  /*5140*/  LDL.LU R138, [R1+0x4ac] ;  /* 0x0004ac00018a7983 */ /* 0x001f680000300800 */
[----:B------:R0:W-:Y:S01]  /*5150*/  STL [R1+0x218], R139 ;  /* 0x0002188b01007387 */ /* 0x0001e20000100800 */
[----:B------:R-:W-:-:S03]  /*5160*/  FADD R140, RZ, R140 ;  /* 0x0000008cff8c7221 */ /* 0x000fc60000000000 */
        /* <DEDUP_REMOVED lines=34> */
[----:B------:R0:W-:Y:S04]  /*5390*/  STL [R1+0x248], R151 ;  /* 0x0002489701007387 */ /* 0x0001e80000100800 */
[----:B0-----:R-:W5:Y:S04]  /*53a0*/  LDL.LU R151, [R1+0x478] ;  /* 0x0004780001977983 */ /* 0x001f680000300800 */
[----:B------:R0:W-:Y:S04]  /*53b0*/  STL [R1+0x24c], R3 ;  /* 0x00024c0301007387 */ /* 0x0001e80000100800 */
[----:B------:R1:W-:Y:S01]  /*53c0*/  STL [R1+0x250], R2 ;  /* 0x0002500201007387 */ /* 0x0003e20000100800 */
[----:B0-----:R-:W-:-:S01]  /*53d0*/  FADD R3, RZ, R0 ;  /* 0x00000000ff037221 */ /* 0x001fc20000000000 */
[----:B------:R-:W-:Y:S01]  /*53e0*/  FADD R0, RZ, R25 ;  /* 0x00000019ff007221 */ /* 0x000fe20000000000 */
[----:B-1----:R-:W-:-:S03]  /*53f0*/  FADD R2, RZ, R24 ;  /* 0x00000018ff027221 */ /* 0x002fc60000000000 */
[----:B------:R0:W-:Y:S04]  /*5400*/  STL [R1+0x254], R3 ;  /* 0x0002540301007387 */ /* 0x0001e80000100800 */
[----:B------:R1:W-:Y:S04]  /*5410*/  STL [R1+0x258], R2 ;  /* 0x0002580201007387 */ /* 0x0003e80000100800 */
[----:B------:R2:W-:Y:S01]  /*5420*/  STL [R1+0x25c], R0 ;  /* 0x00025c0001007387 */ /* 0x0005e20000100800 */
[----:B0-----:R-:W-:-:S01]  /*5430*/  FADD R3, RZ, R26 ;  /* 0x0000001aff037221 */ /* 0x001fc20000000000 */
[----:B-1----:R-:W-:-:S04]  /*5440*/  FADD R2, RZ, R27 ;  /* 0x0000001bff027221 */ /* 0x002fc80000000000 */
[----:B------:R0:W-:Y:S01]  /*5450*/  STL [R1+0x260], R3 ;  /* 0x0002600301007387 */ /* 0x0001e20000100800 */
[----:B--2---:R-:W-:-:S03]  /*5460*/  FADD R0, RZ, R28 ;  /* 0x0000001cff007221 */ /* 0x004fc60000000000 */
        /* <DEDUP_REMOVED lines=207> */
[----:B---3--:R-:W-:-:S04]  /*6160*/  FADD R2, RZ, R132 ;  /* 0x00000084ff027221 */ /* 0x008fc80000000000 */
[----:B------:R5:W-:Y:S01]  /*6170*/  STL [R1+0x404], R3 ;  /* 0x0004040301007387 */ /* 0x000be20000100800 */
[----:B----4-:R-:W-:-:S03]  /*6180*/  FADD R0, RZ, R133 ;  /* 0x00000085ff007221 */ /* 0x010fc60000000000 */
[----:B------:R0:W-:Y:S04]  /*6190*/  STL [R1+0x408], R2 ;  /* 0x0004080201007387 */ /* 0x0001e80000100800 */
[----:B------:R1:W-:Y:S01]  /*61a0*/  STL [R1+0x40c], R0 ;  /* 0x00040c0001007387 */ /* 0x0003e20000100800 */
[----:B-----5:R-:W-:-:S01]  /*61b0*/  FADD R3, RZ, R134 ;  /* 0x00000086ff037221 */ /* 0x020fc20000000000 */
[----:B0-----:R-:W-:-:S04]  /*61c0*/  FADD R2, RZ, R135 ;  /* 0x00000087ff027221 */ /* 0x001fc80000000000 */
[----:B------:R0:W-:Y:S01]  /*61d0*/  STL [R1+0x410], R3 ;  /* 0x0004100301007387 */ /* 0x0001e20000100800 */
[----:B-1----:R-:W-:-:S03]  /*61e0*/  FADD R0, RZ, R136 ;  /* 0x00000088ff007221 */ /* 0x002fc60000000000 */
        /* <DEDUP_REMOVED lines=32> */
[----:B------:R-:W-:-:S05]  /*63f0*/  UMOV UR6, URZ ;  /* 0x0000003f00067c82 */ /* 0x000fca0008000000 */
.L_x_22:
[----:B------:R-:W-:-:S04]  /*6400*/  UIADD3 UR14, UR5, 0x1, URZ ;  /* 0x00000001050e7890 */ /* 0x000fc8000fffe03f */
[----:B------:R-:W-:-:S04]  /*6410*/  UISETP.NE.AND UP0, UPT, UR14, 0x3, UPT ;  /* 0x000000030e00788c */ /* 0x000fc8000bf05270 */
[----:B------:R-:W-:Y:S02]  /*6420*/  USEL UR8, URZ, 0x1, UP0 ;  /* 0x000000013f087887 */ /* 0x000fe40008000000 */
[----:B------:R-:W-:Y:S02]  /*6430*/  USEL UR14, UR14, URZ, UP0 ;  /* 0x0000003f0e0e7287 */ /* 0x000fe40008000000 */
[----:B------:R-:W-:-:S06]  /*6440*/  ULOP3.LUT UR8, UR4, UR8, URZ, 0x3c, !UPT ;  /* 0x0000000804087292 */ /* 0x000fcc000f8e3c3f */
[----:B0-----:R-:W-:Y:S01]  /*6450*/  IMAD.U32 R0, RZ, RZ, UR8 ;  /* 0x00000008ff007e24 */ /* 0x001fe2000f8e00ff */
[----:B------:R-:W-:-:S06]  /*6460*/  UMOV UR8, 0x1 ;  /* 0x0000000100087882 */ /* 0x000fcc0000000000 */
.L_x_17:
[----:B------:R-:W-:-:S04]  /*6470*/  UISETP.LT.AND UP0, UPT, UR9, 0x1, UPT ;  /* 0x000000010900788c */ /* 0x000fc8000bf01270 */
[----:B------:R-:W-:-:S04]  /*6480*/  USEL UR15, UR9, 0x1, UP0 ;  /* 0x00000001090f7887 */ /* 0x000fc80008000000 */
[----:B------:R-:W-:-:S04]  /*6490*/  UIADD3 UR15, UR9, -UR15, URZ ;  /* 0x8000000f090f7290 */ /* 0x000fc8000fffe03f */
[----:B------:R-:W-:-:S06]  /*64a0*/  UISETP.GE.AND UP0, UPT, UR15, 0x1, UPT ;  /* 0x000000010f00788c */ /* 0x000fcc000bf06270 */
[----:B------:R-:W-:-:S13]  /*64b0*/  PLOP3.LUT P0, PT, PT, PT, UP0, 0x80, 0x0 ;  /* 0x000000000000781c */ /* 0x000fda0003f0f008 */
[----:B------:R-:W-:Y:S05]  /*64c0*/  @!P0 BRA `(.L_x_23) ;  /* 0x0000004c00ac8947 */ /* 0x000fea0003800000 */
[----:B------:R-:W-:Y:S01]  /*64d0*/  IMAD.U32 R2, RZ, RZ, UR15 ;  /* 0x0000000fff027e24 */ /* 0x000fe2000f8e00ff */
[----:B------:R-:W-:Y:S01]  /*64e0*/  UMOV UR25, UR5 ;  /* 0x0000000500197c82 */ /* 0x000fe20008000000 */
[----:B------:R-:W-:-:S05]  /*64f0*/  ULDC UR26, c[0x0][0x50c] ;  /* 0x00014300001a7ab9 */ /* 0x000fca0000000800 */
.L_x_31:
[----:B------:R-:W-:-:S06]  /*6500*/  UISETP.NE.AND UP0, UPT, UR24, 0x3, UPT ;  /* 0x000000031800788c */ /* 0x000fcc000bf05270 */
[----:B------:R-:W-:-:S13]  /*6510*/  PLOP3.LUT P1, PT, PT, PT, UP0, 0x80, 0x0 ;  /* 0x000000000000781c */ /* 0x000fda0003f2f008 */
[----:B------:R-:W-:Y:S05]  /*6520*/  @!P1 BRA `(.L_x_24) ;  /* 0x0000000000049947 */ /* 0x000fea0003800000 */
[----:B------:R-:W-:Y:S01]  /*6530*/  BPT.TRAP 0x1 ;  /* 0x000000040000795c */ /* 0x000fe20000300000 */
.L_x_24:
[----:B------:R-:W0:Y:S01]  /*6540*/  S2UR UR15, SR_CgaCtaId ;  /* 0x00000000000f79c3 */ /* 0x000e220000008800 */
[----:B------:R-:W-:Y:S01]  /*6550*/  UMOV UR11, 0x400 ;  /* 0x00000400000b7882 */ /* 0x000fe20000000000 */
[----:B------:R-:W-:Y:S01]  /*6560*/  SHF.L.U32 R3, R0, 0x1f, RZ ;  /* 0x0000001f00037819 */ /* 0x000fe200000006ff */
[----:B0-----:R-:W-:-:S04]  /*6570*/  ULEA UR11, UR15, UR11, 0x18 ;  /* 0x0000000b0f0b7291 */ /* 0x001fc8000f8ec03f */
[----:B------:R-:W-:-:S09]  /*6580*/  ULEA UR15, UR14, UR11, 0x3 ;  /* 0x0000000b0e0f7291 */ /* 0x000fd2000f8e183f */
[----:B------:R0:W4:Y:S01]  /*6590*/  SYNCS.PHASECHK.TRANS64.TRYWAIT P0, [UR15], R3 ;  /* 0x00000003ff0075a7 */ /* 0x000122000800014f */
[----:B------:R-:W-:Y:S05]  /*65a0*/  @!P1 BRA `(.L_x_25) ;  /* 0x0000000000049947 */ /* 0x000fea0003800000 */
[----:B------:R-:W-:Y:S01]  /*65b0*/  BPT.TRAP 0x1 ;  /* 0x000000040000795c */ /* 0x000fe20000300000 */
.L_x_25:
[----:B----4-:R-:W-:Y:S05]  /*65c0*/  @P0 BRA `(.L_x_26) ;  /* 0x0000000000080947 */ /* 0x010fea0003800000 */
[----:B------:R-:W4:Y:S02]  /*65d0*/  SYNCS.PHASECHK.TRANS64.TRYWAIT P0, [UR15], R3 ;  /* 0x00000003ff0075a7 */ /* 0x000f24000800014f */
[----:B----4-:R-:W-:Y:S05]  /*65e0*/  @!P0 BRA `(.L_x_27) ;  /* 0x000001cc00cc8947 */ /* 0x010fea0003800000 */
.L_x_26:
        /* <DEDUP_REMOVED lines=64> */
[----:B----4-:R-:W4:Y:S04]  /*69f0*/  LDL.LU.64 R108, [R1] ;  /* 0x00000000016c7983 */ /* 0x010f280000300a00 */
[----:B------:R-:W4:Y:S04]  /*6a00*/  LDL.LU.64 R110, [R1+0x8] ;  /* 0x00000800016e7983 */ /* 0x000f280000300a00 */
        /* <DEDUP_REMOVED lines=61> */
[----:B------:R-:W4:Y:S01]  /*6de0*/  LDL.LU.64 R234, [R1+0x1f8] ;  /* 0x0001f80001ea7983 */ /* 0x000f220000300a00 */
[----:B------:R-:W-:-:S02]  /*6df0*/  UIADD3 UR15, UR11, 0x6100, URZ ;  /* 0x000061000b0f7890 */ /* 0x000fc4000fffe03f */
[----:B------:R-:W-:Y:S02]  /*6e00*/  UISETP.NE.AND UP0, UPT, UR7, URZ, UPT ;  /* 0x0000003f0700728c */ /* 0x000fe4000bf05270 */
[----:B------:R-:W-:Y:S02]  /*6e10*/  USHF.R.U32.HI UR15, URZ, 0x4, UR15 ;  /* 0x000000043f0f7899 */ /* 0x000fe4000801160f */
[----:B------:R-:W-:Y:S02]  /*6e20*/  USEL UR8, UR8, URZ, !UP0 ;  /* 0x0000003f08087287 */ /* 0x000fe4000c000000 */
[----:B------:R-:W-:Y:S02]  /*6e30*/  ULOP3.LUT UR15, UR15, 0x3fff, URZ, 0xc0, !UPT ;  /* 0x00003fff0f0f7892 */ /* 0x000fe4000f8ec03f */
[----:B------:R-:W-:Y:S02]  /*6e40*/  ULOP3.LUT UR16, UR12, 0x10000, URZ, 0xfc, !UPT ;  /* 0x000100000c107892 */ /* 0x000fe4000f8efc3f */
[----:B------:R-:W-:-:S02]  /*6e50*/  ULOP3.LUT UR15, UR15, 0x10000, URZ, 0xfc, !UPT ;  /* 0x000100000f0f7892 */ /* 0x000fc4000f8efc3f */
[----:B------:R-:W-:Y:S02]  /*6e60*/  UISETP.NE.U32.AND UP0, UPT, UR8, URZ, UPT ;  /* 0x0000003f0800728c */ /* 0x000fe4000bf05070 */
[----:B------:R-:W-:Y:S02]  /*6e70*/  ULEA UR16, UR14, UR16, 0x9 ;  /* 0x000000100e107291 */ /* 0x000fe4000f8e483f */
[----:B------:R-:W-:Y:S01]  /*6e80*/  ULEA UR18, UR14, UR15, 0x9 ;  /* 0x0000000f0e127291 */ /* 0x000fe2000f8e483f */
[----:B------:R-:W-:Y:S01]  /*6e90*/  UMOV UR17, 0xc0000010 ;  /* 0xc000001000117882 */ /* 0x000fe20000000000 */
[----:B------:R-:W-:Y:S01]  /*6ea0*/  UMOV UR19, 0xc0000010 ;  /* 0xc000001000137882 */ /* 0x000fe20000000000 */
[----:B----4-:R-:W-:-:S06]  /*6eb0*/  WARPGROUP.ARRIVE ;  /* 0x00000000000079c5 */ /* 0x010fcc0000000000 */
[----:B------:R-:W-:Y:S03]  /*6ec0*/  QGMMA.64x256x32.F32.E5M2.E5M2 R108, gdesc[UR16], R108, UP0, gsb0 ;  /* 0x03e00000106c79f3 */ /* 0x000fe6000b80386c */
[----:B------:R-:W-:Y:S02]  /*6ed0*/  WARPGROUP.DEPBAR.LE gsb0, 0x0 ;  /* 0x00008000000079c5 */ /* 0x000fe40000010000 */
[----:B------:R-:W-:Y:S01]  /*6ee0*/  STL.64 [R1], R108 ;  /* 0x0000006c01007387 */ /* 0x000fe20000100a00 */
[----:B0-----:R-:W-:-:S03]  /*6ef0*/  IMAD.MOV.U32 R3, RZ, RZ, R108 ;  /* 0x000000ffff037224 */ /* 0x001fc600078e006c */
        /* <DEDUP_REMOVED lines=63> */
[----:B0-----:R0:W5:Y:S04]  /*72f0*/  LDL.LU.64 R234, [R1+0x670] ;  /* 0x0006700001ea7983 */ /* 0x0011680000300a00 */
[----:B------:R0:W5:Y:S04]  /*7300*/  LDL.LU.64 R232, [R1+0x668] ;  /* 0x0006680001e87983 */ /* 0x0001680000300a00 */
        /* <DEDUP_REMOVED lines=62> */
[----:B------:R-:W-:Y:S01]  /*76f0*/  UIADD3 UR16, UR16, 0x100, URZ ;  /* 0x0000010010107890 */ /* 0x000fe2000fffe03f */
[----:B------:R-:W-:Y:S01]  /*7700*/  UMOV UR17, 0xc0000010 ;  /* 0xc000001000117882 */ /* 0x000fe20000000000 */
[----:B------:R-:W-:Y:S01]  /*7710*/  UIADD3 UR6, UR6, 0x1, URZ ;  /* 0x0000000106067890 */ /* 0x000fe2000fffe03f */
[----:B----4-:R-:W-:-:S06]  /*7720*/  WARPGROUP.ARRIVE ;  /* 0x00000000000079c5 */ /* 0x010fcc0000000000 */
[----:B------:R-:W-:Y:S01]  /*7730*/  QGMMA.64x256x32.F32.E5M2.E5M2 R24, gdesc[UR16], R24, UP0, gsb0 ;  /* 0x03e00000101879f3 */ /* 0x000fe2000b803818 */
[----:B------:R-:W-:-:S04]  /*7740*/  UISETP.NE.AND UP0, UPT, UR6, UR26, UPT ;  /* 0x0000001a0600728c */ /* 0x000fc8000bf05270 */
[----:B------:R-:W-:-:S06]  /*7750*/  USEL UR7, URZ, 0x1, UP0 ;  /* 0x000000013f077887 */ /* 0x000fcc0008000000 */
[----:B------:R-:W-:Y:S01]  /*7760*/  ISETP.NE.AND P0, PT, RZ, UR7, PT ;  /* 0x00000007ff007c0c */ /* 0x000fe2000bf05270 */
[----:B------:R-:W-:-:S12]  /*7770*/  WARPGROUP.DEPBAR.LE gsb0, 0x0 ;  /* 0x00008000000079c5 */ /* 0x000fd80000010000 */
[----:B0-----:R-:W-:Y:S05]  /*7780*/  @!P0 BRA `(.L_x_28) ;  /* 0x00000038008c8947 */ /* 0x001fea0003800000 */
[----:B------:R0:W-:Y:S04]  /*7790*/  STL [R1+0x660], R31 ;  /* 0x0006601f01007387 */ /* 0x0001e80000100800 */
[----:B------:R4:W-:Y:S01]  /*77a0*/  STL [R1+0x65c], R32 ;  /* 0x00065c2001007387 */ /* 0x0009e20000100800 */
[----:B0-----:R-:W-:-:S03]  /*77b0*/  IMAD.MOV.U32 R31, RZ, RZ, R3 ;  /* 0x000000ffff1f7224 */ /* 0x001fc600078e0003 */
[----:B----4-:R-:W4:Y:S04]  /*77c0*/  LDL R32, [R1+0x4] ;  /* 0x0000040001207983 */ /* 0x010f280000100800 */
[----:B------:R0:W-:Y:S04]  /*77d0*/  STL [R1+0x658], R33 ;  /* 0x0006582101007387 */ /* 0x0001e80000100800 */
[----:B0-----:R-:W2:Y:S04]  /*77e0*/  LDL R33, [R1+0x8] ;  /* 0x0000080001217983 */ /* 0x001ea80000100800 */
[----:B------:R0:W-:Y:S04]  /*77f0*/  STL [R1+0x654], R34 ;  /* 0x0006542201007387 */ /* 0x0001e80000100800 */
[----:B0-----:R-:W3:Y:S04]  /*7800*/  LDL R34, [R1+0xc] ;  /* 0x00000c0001227983 */ /* 0x001ee80000100800 */
        /* <DEDUP_REMOVED lines=175> */
[----:B0-----:R-:W3:Y:S04]  /*8300*/  LDL.LU R122, [R1+0x200] ;  /* 0x00020000017a7983 */ /* 0x001ee80000300800 */
        /* <DEDUP_REMOVED lines=14> */
[----:B------:R-:W3:Y:S04]  /*83f0*/  LDL.LU R3, [R1+0x234] ;  /* 0x0002340001037983 */ /* 0x000ee80000300800 */
        /* <DEDUP_REMOVED lines=46> */
[----:B-----5:R0:W-:Y:S04]  /*86e0*/  STL [R1+0x478], R0 ;  /* 0x0004780001007387 */ /* 0x0201e80000100800 */
[----:B0-----:R-:W3:Y:S01]  /*86f0*/  LDL R0, [R1+0x168] ;  /* 0x0001680001007983 */ /* 0x001ee20000100800 */
[----:B------:R-:W-:-:S01]  /*8700*/  FADD R4, R31, R4 ;  /* 0x000000041f047221 */ /* 0x000fc20000000000 */
[----:B----4-:R-:W-:Y:S01]  /*8710*/  FADD R5, R32, R5 ;  /* 0x0000000520057221 */ /* 0x010fe20000000000 */
[----:B--2---:R-:W-:-:S01]  /*8720*/  FADD R6, R33, R6 ;  /* 0x0000000621067221 */ /* 0x004fc20000000000 */
[----:B------:R-:W2:Y:S01]  /*8730*/  LDL.LU R31, [R1+0x660] ;  /* 0x00066000011f7983 */ /* 0x000ea20000300800 */
[----:B---3--:R-:W-:-:S01]  /*8740*/  FADD R7, R34, R7 ;  /* 0x0000000722077221 */ /* 0x008fc20000000000 */
[----:B------:R-:W-:-:S02]  /*8750*/  FADD R8, R35, R8 ;  /* 0x0000000823087221 */ /* 0x000fc40000000000 */
[----:B------:R-:W3:Y:S01]  /*8760*/  LDL.LU R32, [R1+0x65c] ;  /* 0x00065c0001207983 */ /* 0x000ee20000300800 */
[----:B------:R-:W-:-:S03]  /*8770*/  FADD R9, R36, R9 ;  /* 0x0000000924097221 */ /* 0x000fc60000000000 */
[----:B------:R-:W4:Y:S01]  /*8780*/  LDL.LU R33, [R1+0x658] ;  /* 0x0006580001217983 */ /* 0x000f220000300800 */
        /* <DEDUP_REMOVED lines=160> */
[----:B------:R-:W-:-:S01]  /*9190*/  FADD R218, R117, R218 ;  /* 0x000000da75da7221 */ /* 0x000fc20000000000 */
[----:B------:R-:W-:Y:S02]  /*91a0*/  FADD R122, R124, R122 ;  /* 0x0000007a7c7a7221 */ /* 0x000fe40000000000 */
[----:B------:R-:W4:Y:S01]  /*91b0*/  LDL.LU R114, [R1+0x514] ;  /* 0x0005140001727983 */ /* 0x000f220000300800 */
[----:B------:R-:W-:-:S03]  /*91c0*/  FADD R219, R118, R219 ;  /* 0x000000db76db7221 */ /* 0x000fc60000000000 */
[----:B------:R-:W4:Y:S01]  /*91d0*/  LDL.LU R115, [R1+0x510] ;  /* 0x0005100001737983 */ /* 0x000f220000300800 */
[----:B------:R-:W-:-:S03]  /*91e0*/  FADD R220, R119, R220 ;  /* 0x000000dc77dc7221 */ /* 0x000fc60000000000 */
[----:B------:R-:W4:Y:S01]  /*91f0*/  LDL.LU R116, [R1+0x50c] ;  /* 0x00050c0001747983 */ /* 0x000f220000300800 */
[----:B------:R-:W-:-:S03]  /*9200*/  FADD R221, R120, R221 ;  /* 0x000000dd78dd7221 */ /* 0x000fc60000000000 */
[----:B------:R-:W4:Y:S04]  /*9210*/  LDL.LU R117, [R1+0x508] ;  /* 0x0005080001757983 */ /* 0x000f280000300800 */
[----:B------:R-:W4:Y:S04]  /*9220*/  LDL.LU R118, [R1+0x504] ;  /* 0x0005040001767983 */ /* 0x000f280000300800 */
[----:B------:R-:W4:Y:S04]  /*9230*/  LDL.LU R119, [R1+0x500] ;  /* 0x0005000001777983 */ /* 0x000f280000300800 */
[----:B------:R-:W4:Y:S01]  /*9240*/  LDL.LU R120, [R1+0x4fc] ;  /* 0x0004fc0001787983 */ /* 0x000f220000300800 */
[----:B------:R-:W-:-:S01]  /*9250*/  FADD R237, R126, R237 ;  /* 0x000000ed7eed7221 */ /* 0x000fc20000000000 */
[----:B------:R-:W-:Y:S01]  /*9260*/  FADD R236, R128, R236 ;  /* 0x000000ec80ec7221 */ /* 0x000fe20000000000 */
[----:B------:R-:W-:-:S01]  /*9270*/  FADD R225, R150, R225 ;  /* 0x000000e196e17221 */ /* 0x000fc20000000000 */
[----:B------:R0:W-:Y:S01]  /*9280*/  STL [R1+0x200], R122 ;  /* 0x0002007a01007387 */ /* 0x0001e20000100800 */
[----:B------:R-:W-:-:S01]  /*9290*/  FADD R228, R146, R228 ;  /* 0x000000e492e47221 */ /* 0x000fc20000000000 */
[----:B------:R-:W-:Y:S01]  /*92a0*/  FADD R230, R143, R230 ;  /* 0x000000e68fe67221 */ /* 0x000fe20000000000 */
[----:B------:R-:W-:-:S01]  /*92b0*/  FADD R231, R141, R231 ;  /* 0x000000e78de77221 */ /* 0x000fc20000000000 */
[----:B------:R-:W-:Y:S01]  /*92c0*/  FADD R223, R2, R223 ;  /* 0x000000df02df7221 */ /* 0x000fe20000000000 */
[----:B------:R-:W-:-:S01]  /*92d0*/  FADD R222, R0, R222 ;  /* 0x000000de00de7221 */ /* 0x000fc20000000000 */
[----:B------:R-:W-:Y:S01]  /*92e0*/  FADD R224, R151, R224 ;  /* 0x000000e097e07221 */ /* 0x000fe20000000000 */
[----:B------:R-:W-:-:S01]  /*92f0*/  FADD R226, R149, R226 ;  /* 0x000000e295e27221 */ /* 0x000fc20000000000 */
[----:B------:R-:W-:Y:S01]  /*9300*/  FADD R227, R147, R227 ;  /* 0x000000e393e37221 */ /* 0x000fe20000000000 */
[----:B------:R-:W-:-:S01]  /*9310*/  FADD R229, R145, R229 ;  /* 0x000000e591e57221 */ /* 0x000fc20000000000 */
[----:B0-----:R-:W2:Y:S01]  /*9320*/  LDL.LU R122, [R1+0x204] ;  /* 0x00020400017a7983 */ /* 0x001ea20000300800 */
[----:B------:R-:W-:-:S01]  /*9330*/  FADD R232, R136, R232 ;  /* 0x000000e888e87221 */ /* 0x000fc20000000000 */
[----:B------:R-:W-:Y:S01]  /*9340*/  FADD R233, R134, R233 ;  /* 0x000000e986e97221 */ /* 0x000fe20000000000 */
[----:B------:R-:W-:-:S01]  /*9350*/  FADD R234, R132, R234 ;  /* 0x000000ea84ea7221 */ /* 0x000fc20000000000 */
[----:B------:R-:W3:Y:S01]  /*9360*/  LDL.LU R124, [R1+0x208] ;  /* 0x00020800017c7983 */ /* 0x000ee20000300800 */
[----:B------:R-:W-:-:S03]  /*9370*/  FADD R235, R130, R235 ;  /* 0x000000eb82eb7221 */ /* 0x000fc60000000000 */
[----:B------:R-:W4:Y:S04]  /*9380*/  LDL.LU R126, [R1+0x20c] ;  /* 0x00020c00017e7983 */ /* 0x000f280000300800 */
[----:B------:R-:W4:Y:S04]  /*9390*/  LDL.LU R128, [R1+0x210] ;  /* 0x0002100001807983 */ /* 0x000f280000300800 */
[----:B------:R-:W4:Y:S04]  /*93a0*/  LDL.LU R150, [R1+0x214] ;  /* 0x0002140001967983 */ /* 0x000f280000300800 */
[----:B------:R-:W4:Y:S04]  /*93b0*/  LDL.LU R146, [R1+0x218] ;  /* 0x0002180001927983 */ /* 0x000f280000300800 */
[----:B------:R-:W4:Y:S04]  /*93c0*/  LDL.LU R143, [R1+0x21c] ;  /* 0x00021c00018f7983 */ /* 0x000f280000300800 */
[----:B------:R-:W4:Y:S04]  /*93d0*/  LDL.LU R141, [R1+0x220] ;  /* 0x00022000018d7983 */ /* 0x000f280000300800 */
[----:B------:R-:W4:Y:S04]  /*93e0*/  LDL.LU R2, [R1+0x224] ;  /* 0x0002240001027983 */ /* 0x000f280000300800 */
[----:B------:R-:W4:Y:S04]  /*93f0*/  LDL.LU R0, [R1+0x228] ;  /* 0x0002280001007983 */ /* 0x000f280000300800 */
[----:B------:R-:W4:Y:S04]  /*9400*/  LDL R130, [R1+0x1e0] ;  /* 0x0001e00001827983 */ /* 0x000f280000100800 */
[----:B------:R-:W4:Y:S04]  /*9410*/  LDL R132, [R1+0x1e4] ;  /* 0x0001e40001847983 */ /* 0x000f280000100800 */
[----:B------:R-:W4:Y:S04]  /*9420*/  LDL R134, [R1+0x1e8] ;  /* 0x0001e80001867983 */ /* 0x000f280000100800 */
[----:B------:R-:W4:Y:S04]  /*9430*/  LDL R136, [R1+0x1ec] ;  /* 0x0001ec0001887983 */ /* 0x000f280000100800 */
[----:B------:R-:W4:Y:S04]  /*9440*/  LDL R151, [R1+0x1f0] ;  /* 0x0001f00001977983 */ /* 0x000f280000100800 */
[----:B------:R-:W4:Y:S04]  /*9450*/  LDL R149, [R1+0x1f4] ;  /* 0x0001f40001957983 */ /* 0x000f280000100800 */
[----:B------:R-:W4:Y:S04]  /*9460*/  LDL R147, [R1+0x1f8] ;  /* 0x0001f80001937983 */ /* 0x000f280000100800 */
[----:B------:R-:W4:Y:S01]  /*9470*/  LDL R145, [R1+0x1fc] ;  /* 0x0001fc0001917983 */ /* 0x000f220000100800 */
[----:B------:R-:W-:-:S01]  /*9480*/  FADD R137, R138, R137 ;  /* 0x000000898a897221 */ /* 0x000fc20000000000 */
[----:B------:R-:W-:Y:S01]  /*9490*/  FADD R133, R135, R133 ;  /* 0x0000008587857221 */ /* 0x000fe20000000000 */
[----:B------:R-:W-:-:S01]  /*94a0*/  FADD R3, R131, R3 ;  /* 0x0000000383037221 */ /* 0x000fc20000000000 */
[----:B--2---:R-:W-:-:S02]  /*94b0*/  FADD R122, R121, R122 ;  /* 0x0000007a797a7221 */ /* 0x004fc40000000000 */
[----:B------:R-:W2:Y:S01]  /*94c0*/  LDL.LU R121, [R1+0x4f8] ;  /* 0x0004f80001797983 */ /* 0x000ea20000300800 */
[----:B---3--:R-:W-:-:S03]  /*94d0*/  FADD R124, R123, R124 ;  /* 0x0000007c7b7c7221 */ /* 0x008fc60000000000 */
[----:B------:R0:W-:Y:S01]  /*94e0*/  STL [R1+0x204], R122 ;  /* 0x0002047a01007387 */ /* 0x0001e20000100800 */
[----:B----4-:R-:W-:-:S01]  /*94f0*/  FADD R126, R125, R126 ;  /* 0x0000007e7d7e7221 */ /* 0x010fc20000000000 */
[----:B------:R-:W-:Y:S02]  /*9500*/  FADD R128, R127, R128 ;  /* 0x000000807f807221 */ /* 0x000fe40000000000 */
[----:B0-----:R-:W3:Y:S04]  /*9510*/  LDL.LU R122, [R1+0x4f4] ;  /* 0x0004f400017a7983 */ /* 0x001ee80000300800 */
[----:B------:R-:W4:Y:S04]  /*9520*/  LDL.LU R123, [R1+0x4f0] ;  /* 0x0004f000017b7983 */ /* 0x000f280000300800 */
[----:B------:R0:W-:Y:S01]  /*9530*/  STL [R1+0x208], R124 ;  /* 0x0002087c01007387 */ /* 0x0001e20000100800 */
[----:B------:R-:W-:-:S01]  /*9540*/  FADD R150, R129, R150 ;  /* 0x0000009681967221 */ /* 0x000fc20000000000 */
[----:B------:R-:W-:Y:S01]  /*9550*/  FADD R146, R148, R146 ;  /* 0x0000009294927221 */ /* 0x000fe20000000000 */
[----:B------:R-:W-:-:S01]  /*9560*/  FADD R143, R144, R143 ;  /* 0x0000008f908f7221 */ /* 0x000fc20000000000 */
[----:B------:R-:W-:Y:S01]  /*9570*/  FADD R141, R142, R141 ;  /* 0x0000008d8e8d7221 */ /* 0x000fe20000000000 */
[----:B0-----:R-:W4:Y:S04]  /*9580*/  LDL.LU R124, [R1+0x4ec] ;  /* 0x0004ec00017c7983 */ /* 0x001f280000300800 */
[----:B------:R-:W4:Y:S04]  /*9590*/  LDL.LU R125, [R1+0x4e8] ;  /* 0x0004e800017d7983 */ /* 0x000f280000300800 */
[----:B------:R0:W-:Y:S01]  /*95a0*/  STL [R1+0x20c], R126 ;  /* 0x00020c7e01007387 */ /* 0x0001e20000100800 */
[----:B------:R-:W-:-:S01]  /*95b0*/  FADD R2, R140, R2 ;  /* 0x000000028c027221 */ /* 0x000fc20000000000 */
[----:B------:R-:W-:-:S02]  /*95c0*/  FADD R0, R139, R0 ;  /* 0x000000008b007221 */ /* 0x000fc40000000000 */
[----:B0-----:R-:W4:Y:S04]  /*95d0*/  LDL.LU R126, [R1+0x4e4] ;  /* 0x0004e400017e7983 */ /* 0x001f280000300800 */
[----:B------:R-:W4:Y:S04]  /*95e0*/  LDL.LU R127, [R1+0x4e0] ;  /* 0x0004e000017f7983 */ /* 0x000f280000300800 */
[----:B------:R0:W-:Y:S04]  /*95f0*/  STL [R1+0x210], R128 ;  /* 0x0002108001007387 */ /* 0x0001e80000100800 */
[----:B0-----:R-:W4:Y:S04]  /*9600*/  LDL.LU R128, [R1+0x4dc] ;  /* 0x0004dc0001807983 */ /* 0x001f280000300800 */
[----:B------:R-:W4:Y:S04]  /*9610*/  LDL.LU R129, [R1+0x4d8] ;  /* 0x0004d80001817983 */ /* 0x000f280000300800 */
[----:B------:R-:W-:Y:S04]  /*9620*/  STL [R1+0x214], R150 ;  /* 0x0002149601007387 */ /* 0x000fe80000100800 */
[----:B------:R-:W-:Y:S04]  /*9630*/  STL [R1+0x218], R146 ;  /* 0x0002189201007387 */ /* 0x000fe80000100800 */
[----:B------:R-:W-:Y:S04]  /*9640*/  STL [R1+0x21c], R143 ;  /* 0x00021c8f01007387 */ /* 0x000fe80000100800 */
[----:B------:R-:W-:Y:S04]  /*9650*/  STL [R1+0x220], R141 ;  /* 0x0002208d01007387 */ /* 0x000fe80000100800 */
[----:B------:R-:W-:Y:S04]  /*9660*/  STL [R1+0x224], R2 ;  /* 0x0002240201007387 */ /* 0x000fe80000100800 */
[----:B------:R-:W-:Y:S04]  /*9670*/  STL [R1+0x228], R0 ;  /* 0x0002280001007387 */ /* 0x000fe80000100800 */
[----:B------:R-:W2:Y:S04]  /*9680*/  LDL.LU R131, [R1+0x238] ;  /* 0x0002380001837983 */ /* 0x000ea80000300800 */
[----:B------:R-:W-:Y:S04]  /*9690*/  STL [R1+0x22c], R137 ;  /* 0x00022c8901007387 */ /* 0x000fe80000100800 */
[----:B------:R0:W-:Y:S04]  /*96a0*/  STL [R1+0x230], R133 ;  /* 0x0002308501007387 */ /* 0x0001e80000100800 */
[----:B0-----:R-:W3:Y:S04]  /*96b0*/  LDL.LU R133, [R1+0x23c] ;  /* 0x00023c0001857983 */ /* 0x001ee80000300800 */
[----:B------:R-:W4:Y:S04]  /*96c0*/  LDL.LU R135, [R1+0x240] ;  /* 0x0002400001877983 */ /* 0x000f280000300800 */
[----:B------:R0:W-:Y:S04]  /*96d0*/  STL [R1+0x234], R3 ;  /* 0x0002340301007387 */ /* 0x0001e80000100800 */
        /* <DEDUP_REMOVED lines=11> */
[----:B0-----:R-:W4:Y:S04]  /*9790*/  LDL.LU R3, [R1+0x270] ;  /* 0x0002700001037983 */ /* 0x001f280000300800 */
[----:B------:R-:W4:Y:S04]  /*97a0*/  LDL.LU R2, [R1+0x274] ;  /* 0x0002740001027983 */ /* 0x000f280000300800 */
[----:B------:R-:W4:Y:S01]  /*97b0*/  LDL.LU R0, [R1+0x278] ;  /* 0x0002780001007983 */ /* 0x000f220000300800 */
[----:B--2---:R-:W-:-:S03]  /*97c0*/  FADD R131, R130, R131 ;  /* 0x0000008382837221 */ /* 0x004fc60000000000 */
[----:B------:R-:W2:Y:S04]  /*97d0*/  LDL.LU R130, [R1+0x4d4] ;  /* 0x0004d40001827983 */ /* 0x000ea80000300800 */
[----:B------:R0:W-:Y:S04]  /*97e0*/  STL [R1+0x238], R131 ;  /* 0x0002388301007387 */ /* 0x0001e80000100800 */
[----:B0-----:R-:W2:Y:S01]  /*97f0*/  LDL.LU R131, [R1+0x4d0] ;  /* 0x0004d00001837983 */ /* 0x001ea20000300800 */
[----:B---3--:R-:W-:-:S03]  /*9800*/  FADD R133, R132, R133 ;  /* 0x0000008584857221 */ /* 0x008fc60000000000 */
[----:B------:R-:W3:Y:S01]  /*9810*/  LDL.LU R132, [R1+0x4cc] ;  /* 0x0004cc0001847983 */ /* 0x000ee20000300800 */
[----:B----4-:R-:W-:-:S03]  /*9820*/  FADD R135, R134, R135 ;  /* 0x0000008786877221 */ /* 0x010fc60000000000 */
[----:B------:R0:W-:Y:S01]  /*9830*/  STL [R1+0x23c], R133 ;  /* 0x00023c8501007387 */ /* 0x0001e20000100800 */
[----:B------:R-:W-:-:S03]  /*9840*/  FADD R137, R136, R137 ;  /* 0x0000008988897221 */ /* 0x000fc60000000000 */
[----:B0-----:R-:W4:Y:S01]  /*9850*/  LDL.LU R133, [R1+0x4c8] ;  /* 0x0004c80001857983 */ /* 0x001f220000300800 */
[----:B------:R-:W-:-:S03]  /*9860*/  FADD R150, R151, R150 ;  /* 0x0000009697967221 */ /* 0x000fc60000000000 */
[----:B------:R-:W4:Y:S01]  /*9870*/  LDL.LU R134, [R1+0x4c4] ;  /* 0x0004c40001867983 */ /* 0x000f220000300800 */
[----:B------:R-:W-:-:S03]  /*9880*/  FADD R148, R149, R148 ;  /* 0x0000009495947221 */ /* 0x000fc60000000000 */
[----:B------:R0:W-:Y:S01]  /*9890*/  STL [R1+0x240], R135 ;  /* 0x0002408701007387 */ /* 0x0001e20000100800 */
[----:B------:R-:W-:-:S01]  /*98a0*/  FADD R146, R147, R146 ;  /* 0x0000009293927221 */ /* 0x000fc20000000000 */
[----:B------:R-:W-:Y:S02]  /*98b0*/  FADD R144, R145, R144 ;  /* 0x0000009091907221 */ /* 0x000fe40000000000 */
[----:B0-----:R-:W4:Y:S01]  /*98c0*/  LDL.LU R135, [R1+0x4c0] ;  /* 0x0004c00001877983 */ /* 0x001f220000300800 */
[----:B------:R-:W-:-:S03]  /*98d0*/  FADD R143, R24, R143 ;  /* 0x0000008f188f7221 */ /* 0x000fc60000000000 */
[----:B------:R-:W4:Y:S01]  /*98e0*/  LDL.LU R136, [R1+0x4bc] ;  /* 0x0004bc0001887983 */ /* 0x000f220000300800 */
[----:B------:R-:W-:-:S03]  /*98f0*/  FADD R142, R25, R142 ;  /* 0x0000008e198e7221 */ /* 0x000fc60000000000 */
[----:B------:R0:W-:Y:S01]  /*9900*/  STL [R1+0x244], R137 ;  /* 0x0002448901007387 */ /* 0x0001e20000100800 */
[----:B------:R-:W-:-:S01]  /*9910*/  FADD R141, R26, R141 ;  /* 0x0000008d1a8d7221 */ /* 0x000fc20000000000 */
[----:B------:R-:W-:Y:S01]  /*9920*/  FADD R140, R27, R140 ;  /* 0x0000008c1b8c7221 */ /* 0x000fe20000000000 */
[----:B------:R-:W-:-:S01]  /*9930*/  FADD R139, R28, R139 ;  /* 0x0000008b1c8b7221 */ /* 0x000fc20000000000 */
[----:B0-----:R-:W4:Y:S04]  /*9940*/  LDL.LU R137, [R1+0x4b8] ;  /* 0x0004b80001897983 */ /* 0x001f280000300800 */
[----:B------:R0:W-:Y:S01]  /*9950*/  STL [R1+0x248], R150 ;  /* 0x0002489601007387 */ /* 0x0001e20000100800 */
[----:B------:R-:W-:-:S03]  /*9960*/  FADD R138, R29, R138 ;  /* 0x0000008a1d8a7221 */ /* 0x000fc60000000000 */
[----:B------:R1:W-:Y:S04]  /*9970*/  STL [R1+0x24c], R148 ;  /* 0x00024c9401007387 */ /* 0x0003e80000100800 */
        /* <DEDUP_REMOVED lines=9> */
[----:B------:R1:W-:Y:S04]  /*9a10*/  STL [R1+0x268], R139 ;  /* 0x0002688b01007387 */ /* 0x0003e80000100800 */
[----:B------:R1:W-:Y:S04]  /*9a20*/  STL [R1+0x26c], R138 ;  /* 0x00026c8a01007387 */ /* 0x0003e80000100800 */
[----:B------:R-:W2:Y:S04]  /*9a30*/  LDL.LU R151, [R1+0x27c] ;  /* 0x00027c0001977983 */ /* 0x000ea80000300800 */
[----:B------:R1:W-:Y:S04]  /*9a40*/  STL [R1+0x270], R3 ;  /* 0x0002700301007387 */ /* 0x0003e80000100800 */
[----:B0-----:R-:W3:Y:S04]  /*9a50*/  LDL.LU R150, [R1+0x280] ;  /* 0x0002800001967983 */ /* 0x001ee80000300800 */
[----:B------:R0:W-:Y:S04]  /*9a60*/  STL [R1+0x274], R2 ;  /* 0x0002740201007387 */ /* 0x0001e80000100800 */
[----:B------:R-:W4:Y:S04]  /*9a70*/  LDL.LU R149, [R1+0x284] ;  /* 0x0002840001957983 */ /* 0x000f280000300800 */
[----:B------:R0:W-:Y:S04]  /*9a80*/  STL [R1+0x278], R0 ;  /* 0x0002780001007387 */ /* 0x0001e80000100800 */
[----:B-1----:R-:W4:Y:S04]  /*9a90*/  LDL.LU R148, [R1+0x288] ;  /* 0x0002880001947983 */ /* 0x002f280000300800 */
        /* <DEDUP_REMOVED lines=12> */
[----:B------:R-:W4:Y:S01]  /*9b60*/  LDL.LU R0, [R1+0x2bc] ;  /* 0x0002bc0001007983 */ /* 0x000f220000300800 */
[----:B--2---:R-:W-:-:S01]  /*9b70*/  FADD R151, R33, R151 ;  /* 0x0000009721977221 */ /* 0x004fc20000000000 */
[----:B---3--:R-:W-:-:S04]  /*9b80*/  FADD R150, R34, R150 ;  /* 0x0000009622967221 */ /* 0x008fc80000000000 */
[----:B------:R0:W-:Y:S01]  /*9b90*/  STL [R1+0x27c], R151 ;  /* 0x00027c9701007387 */ /* 0x0001e20000100800 */
[----:B----4-:R-:W-:-:S03]  /*9ba0*/  FADD R149, R35, R149 ;  /* 0x0000009523957221 */ /* 0x010fc60000000000 */
[----:B------:R1:W-:Y:S01]  /*9bb0*/  STL [R1+0x280], R150 ;  /* 0x0002809601007387 */ /* 0x0003e20000100800 */
[----:B------:R-:W-:-:S03]  /*9bc0*/  FADD R148, R36, R148 ;  /* 0x0000009424947221 */ /* 0x000fc60000000000 */
        /* <DEDUP_REMOVED lines=24> */
[----:B0-----:R-:W4:Y:S01]  /*9d50*/  LDL.LU R151, [R1+0x2c0] ;  /* 0x0002c00001977983 */ /* 0x001f220000300800 */
[----:B------:R-:W-:-:S03]  /*9d60*/  FADD R0, R49, R0 ;  /* 0x0000000031007221 */ /* 0x000fc60000000000 */
[----:B------:R0:W-:Y:S04]  /*9d70*/  STL [R1+0x2b4], R3 ;  /* 0x0002b40301007387 */ /* 0x0001e80000100800 */
[----:B-1----:R-:W4:Y:S04]  /*9d80*/  LDL.LU R150, [R1+0x2c4] ;  /* 0x0002c40001967983 */ /* 0x002f280000300800 */
[----:B------:R1:W-:Y:S04]  /*9d90*/  STL [R1+0x2b8], R2 ;  /* 0x0002b80201007387 */ /* 0x0003e80000100800 */
[----:B--2---:R-:W2:Y:S04]  /*9da0*/  LDL.LU R149, [R1+0x2c8] ;  /* 0x0002c80001957983 */ /* 0x004ea80000300800 */
[----:B------:R1:W-:Y:S04]  /*9db0*/  STL [R1+0x2bc], R0 ;  /* 0x0002bc0001007387 */ /* 0x0003e80000100800 */
[----:B---3--:R-:W3:Y:S04]  /*9dc0*/  LDL.LU R148, [R1+0x2cc] ;  /* 0x0002cc0001947983 */ /* 0x008ee80000300800 */
[----:B----4-:R-:W4:Y:S04]  /*9dd0*/  LDL.LU R147, [R1+0x2d0] ;  /* 0x0002d00001937983 */ /* 0x010f280000300800 */
        /* <DEDUP_REMOVED lines=10> */
[----:B-1----:R-:W4:Y:S04]  /*9e80*/  LDL.LU R2, [R1+0x2fc] ;  /* 0x0002fc0001027983 */ /* 0x002f280000300800 */
[----:B------:R-:W4:Y:S01]  /*9e90*/  LDL.LU R0, [R1+0x300] ;  /* 0x0003000001007983 */ /* 0x000f220000300800 */
[----:B------:R-:W-:-:S01]  /*9ea0*/  FADD R151, R50, R151 ;  /* 0x0000009732977221 */ /* 0x000fc20000000000 */
[----:B------:R-:W-:-:S04]  /*9eb0*/  FADD R150, R51, R150 ;  /* 0x0000009633967221 */ /* 0x000fc80000000000 */
[----:B------:R0:W-:Y:S01]  /*9ec0*/  STL [R1+0x2c0], R151 ;  /* 0x0002c09701007387 */ /* 0x0001e20000100800 */
[----:B--2---:R-:W-:-:S03]  /*9ed0*/  FADD R149, R52, R149 ;  /* 0x0000009534957221 */ /* 0x004fc60000000000 */
[----:B------:R1:W-:Y:S01]  /*9ee0*/  STL [R1+0x2c4], R150 ;  /* 0x0002c49601007387 */ /* 0x0003e20000100800 */
[----:B---3--:R-:W-:-:S03]  /*9ef0*/  FADD R148, R53, R148 ;  /* 0x0000009435947221 */ /* 0x008fc60000000000 */
        /* <DEDUP_REMOVED lines=200> */
[----:B------:R-:W-:Y:S01]  /*ab80*/  STL [R1+0x3d0], R151 ;  /* 0x0003d09701007387 */ /* 0x000fe20000100800 */
[----:B--2---:R-:W-:-:S03]  /*ab90*/  FADD R149, R120, R149 ;  /* 0x0000009578957221 */ /* 0x004fc60000000000 */
[----:B------:R-:W-:Y:S01]  /*aba0*/  STL [R1+0x3d4], R150 ;  /* 0x0003d49601007387 */ /* 0x000fe20000100800 */
[----:B---3--:R-:W-:-:S03]  /*abb0*/  FADD R148, R121, R148 ;  /* 0x0000009479947221 */ /* 0x008fc60000000000 */
[----:B------:R-:W-:Y:S01]  /*abc0*/  STL [R1+0x3d8], R149 ;  /* 0x0003d89501007387 */ /* 0x000fe20000100800 */
[----:B----4-:R-:W-:-:S03]  /*abd0*/  FADD R147, R122, R147 ;  /* 0x000000937a937221 */ /* 0x010fc60000000000 */
[----:B------:R-:W-:Y:S01]  /*abe0*/  STL [R1+0x3dc], R148 ;  /* 0x0003dc9401007387 */ /* 0x000fe20000100800 */
[----:B------:R-:W-:-:S03]  /*abf0*/  FADD R146, R123, R146 ;  /* 0x000000927b927221 */ /* 0x000fc60000000000 */
        /* <DEDUP_REMOVED lines=18> */
[----:B------:R0:W-:Y:S04]  /*ad20*/  STL [R1+0x404], R138 ;  /* 0x0004048a01007387 */ /* 0x0001e80000100800 */
[----:B0-----:R-:W2:Y:S04]  /*ad30*/  LDL.LU R138, [R1+0x414] ;  /* 0x00041400018a7983 */ /* 0x001ea80000300800 */
[----:B------:R-:W-:Y:S04]  /*ad40*/  STL [R1+0x408], R3 ;  /* 0x0004080301007387 */ /* 0x000fe80000100800 */
[----:B------:R-:W3:Y:S01]  /*ad50*/  LDL.LU R139, [R1+0x418] ;  /* 0x00041800018b7983 */ /* 0x000ee20000300800 */
[----:B------:R-:W-:-:S01]  /*ad60*/  FADD R2, R133, R2 ;  /* 0x0000000285027221 */ /* 0x000fc20000000000 */
[----:B------:R-:W-:-:S04]  /*ad70*/  FADD R0, R134, R0 ;  /* 0x0000000086007221 */ /* 0x000fc80000000000 */
[----:B------:R0:W-:Y:S04]  /*ad80*/  STL [R1+0x40c], R2 ;  /* 0x00040c0201007387 */ /* 0x0001e80000100800 */
        /* <DEDUP_REMOVED lines=16> */
[----:B--2---:R-:W-:-:S05]  /*ae90*/  FADD R138, R135, R138 ;  /* 0x0000008a878a7221 */ /* 0x004fca0000000000 */
[----:B------:R0:W-:Y:S01]  /*aea0*/  STL [R1+0x414], R138 ;  /* 0x0004148a01007387 */ /* 0x0001e20000100800 */
[----:B---3--:R-:W-:-:S03]  /*aeb0*/  FADD R139, R136, R139 ;  /* 0x0000008b888b7221 */ /* 0x008fc60000000000 */
[----:B0-----:R-:W2:Y:S04]  /*aec0*/  LDL.LU R138, [R1+0x4b4] ;  /* 0x0004b400018a7983 */ /* 0x001ea80000300800 */
[----:B------:R0:W-:Y:S04]  /*aed0*/  STL [R1+0x418], R139 ;  /* 0x0004188b01007387 */ /* 0x0001e80000100800 */
[----:B0-----:R-:W3:Y:S01]  /*aee0*/  LDL.LU R139, [R1+0x4b0] ;  /* 0x0004b000018b7983 */ /* 0x001ee20000300800 */
[----:B----4-:R-:W-:-:S05]  /*aef0*/  FADD R140, R137, R140 ;  /* 0x0000008c898c7221 */ /* 0x010fca0000000000 */
[----:B------:R0:W-:Y:S04]  /*af00*/  STL [R1+0x41c], R140 ;  /* 0x00041c8c01007387 */ /* 0x0001e80000100800 */
[----:B0-----:R-:W4:Y:S01]  /*af10*/  LDL.LU R140, [R1+0x4ac] ;  /* 0x0004ac00018c7983 */ /* 0x001f220000300800 */
        /* <DEDUP_REMOVED lines=35> */
[----:B0-----:R0:W5:Y:S01]  /*b150*/  LDL.LU R2, [R1+0x47c] ;  /* 0x00047c0001027983 */ /* 0x0011620000300800 */
[----:B------:R-:W-:Y:S01]  /*b160*/  UMOV UR6, URZ ;  /* 0x0000003f00067c82 */ /* 0x000fe20008000000 */
[----:B--2---:R-:W-:-:S05]  /*b170*/  FADD R0, R150, R0 ;  /* 0x0000000096007221 */ /* 0x004fca0000000000 */
[----:B------:R1:W-:Y:S01]  /*b180*/  STL [R1+0x450], R0 ;  /* 0x0004500001007387 */ /* 0x0003e20000100800 */
[----:B---3--:R-:W-:-:S03]  /*b190*/  FADD R3, R3, R151 ;  /* 0x0000009703037221 */ /* 0x008fc60000000000 */
[----:B-1----:R0:W5:Y:S04]  /*b1a0*/  LDL.LU R0, [R1+0x478] ;  /* 0x0004780001007983 */ /* 0x0021680000300800 */
[----:B------:R0:W-:Y:S02]  /*b1b0*/  STL [R1+0x454], R3 ;  /* 0x0004540301007387 */ /* 0x0001e40000100800 */
.L_x_28:
[----:B------:R-:W-:Y:S05]  /*b1c0*/  @!P1 BRA `(.L_x_29) ;  /* 0x0000000000049947 */ /* 0x000fea0003800000 */
[----:B------:R-:W-:Y:S01]  /*b1d0*/  BPT.TRAP 0x1 ;  /* 0x000000040000795c */ /* 0x000fe20000300000 */
.L_x_29:
[----:B0-----:R-:W4:Y:S04]  /*b1e0*/  LDL R3, [R1+0x458] ;  /* 0x0004580001037983 */ /* 0x001f280000100800 */
[----:B-----5:R0:W-:Y:S04]  /*b1f0*/  STL [R1+0x478], R0 ;  /* 0x0004780001007387 */ /* 0x0201e80000100800 */
[----:B0-----:R-:W2:Y:S01]  /*b200*/  LDL R0, [R1+0x45c] ;  /* 0x00045c0001007983 */ /* 0x001ea20000100800 */
[----:B----4-:R-:W-:Y:S01]  /*b210*/  ISETP.NE.AND P0, PT, R3, RZ, PT ;  /* 0x000000ff0300720c */ /* 0x010fe20003f05270 */
[----:B------:R-:W-:-:S12]  /*b220*/  IMAD.U32 R3, RZ, RZ, UR25 ;  /* 0x00000019ff037e24 */ /* 0x000fd8000f8e00ff */
[----:B------:R-:W-:-:S05]  /*b230*/  @P0 LEA R3, R3, UR11, 0x3 ;  /* 0x0000000b03030c11 */ /* 0x000fca000f8e18ff */
[----:B------:R-:W-:-:S05]  /*b240*/  @P0 VIADD R3, R3, 0x18 ;  /* 0x0000001803030836 */ /* 0x000fca0000000000 */
[----:B--2---:R-:W-:Y:S02]  /*b250*/  @P0 PRMT R3, R0, 0x654, R3 ;  /* 0x0000065400030816 */ /* 0x004fe40000000003 */
[----:B------:R0:W5:Y:S01]  /*b260*/  LDL.LU R0, [R1+0x478] ;  /* 0x0004780001007983 */ /* 0x0001620000300800 */
[----:B------:R-:W-:Y:S01]  /*b270*/  UISETP.GT.U32.AND UP0, UPT, UR13, 0x1, UPT ;  /* 0x000000010d00788c */ /* 0x000fe2000bf04070 */
[----:B------:R0:W-:Y:S05]  /*b280*/  @P0 SYNCS.ARRIVE.TRANS64.RED.A1T0 RZ, [R3+URZ], RZ ;  /* 0x000000ff03ff09a7 */ /* 0x0001ea000810043f */
[----:B------:R-:W-:-:S13]  /*b290*/  PLOP3.LUT P0, PT, PT, PT, UP0, 0x80, 0x0 ;  /* 0x000000000000781c */ /* 0x000fda0003f0f008 */
[----:B0-----:R-:W-:Y:S05]  /*b2a0*/  @P0 BRA `(.L_x_30) ;  /* 0x0000000000040947 */ /* 0x001fea0003800000 */
[----:B------:R-:W-:Y:S01]  /*b2b0*/  BPT.TRAP 0x1 ;  /* 0x000000040000795c */ /* 0x000fe20000300000 */
.L_x_30:
[----:B------:R-:W-:Y:S01]  /*b2c0*/  UIADD3 UR14, UR14, 0x1, URZ ;  /* 0x000000010e0e7890 */ /* 0x000fe2000fffe03f */
[C---:B------:R-:W-:Y:S01]  /*b2d0*/  ISETP.GT.AND P0, PT, R2.reuse, 0x1, PT ;  /* 0x000000010200780c */ /* 0x040fe20003f04270 */
[----:B------:R-:W-:Y:S01]  /*b2e0*/  UIADD3 UR25, UR25, 0x1, URZ ;  /* 0x0000000119197890 */ /* 0x000fe2000fffe03f */
[----:B------:R-:W-:Y:S01]  /*b2f0*/  VIADD R2, R2, 0xffffffff ;  /* 0xffffffff02027836 */ /* 0x000fe20000000000 */
[----:B------:R-:W-:Y:S02]  /*b300*/  UISETP.NE.AND UP0, UPT, UR14, 0x3, UPT ;  /* 0x000000030e00788c */ /* 0x000fe4000bf05270 */
[----:B------:R-:W-:Y:S02]  /*b310*/  UISETP.NE.AND UP1, UPT, UR25, 0x3, UPT ;  /* 0x000000031900788c */ /* 0x000fe4000bf25270 */
[----:B------:R-:W-:Y:S02]  /*b320*/  USEL UR8, URZ, 0x1, UP0 ;  /* 0x000000013f087887 */ /* 0x000fe40008000000 */
[----:B------:R-:W-:-:S02]  /*b330*/  USEL UR14, UR14, URZ, UP0 ;  /* 0x0000003f0e0e7287 */ /* 0x000fc40008000000 */
[----:B------:R-:W-:Y:S02]  /*b340*/  USEL UR25, UR25, URZ, UP1 ;  /* 0x0000003f19197287 */ /* 0x000fe40008800000 */
[----:B-----5:R-:W-:Y:S01]  /*b350*/  LOP3.LUT R0, R0, UR8, RZ, 0x3c, !PT ;  /* 0x0000000800007c12 */ /* 0x020fe2000f8e3cff */
[----:B------:R-:W-:Y:S01]  /*b360*/  UMOV UR8, 0x1 ;  /* 0x0000000100087882 */ /* 0x000fe20000000000 */
[----:B------:R-:W-:Y:S08]  /*b370*/  @P0 BRA `(.L_x_31) ;  /* 0xffffffb000600947 */ /* 0x000ff0000383ffff */
.L_x_23:
[----:B------:R-:W-:-:S04]  /*b380*/  UISETP.NE.AND UP0, UPT, UR6, URZ, UPT ;  /* 0x0000003f0600728c */ /* 0x000fc8000bf05270 */
[----:B------:R-:W-:-:S06]  /*b390*/  USEL UR6, URZ, 0x1, !UP0 ;  /* 0x000000013f067887 */ /* 0x000fcc000c000000 */
[----:B------:R-:W-:-:S13]  /*b3a0*/  ISETP.NE.AND P0, PT, RZ, UR6, PT ;  /* 0x00000006ff007c0c */ /* 0x000fda000bf05270 */
[----:B------:R-:W-:Y:S05]  /*b3b0*/  @!P0 BRA `(.L_x_32) ;  /* 0x0000003800188947 */ /* 0x000fea0003800000 */
[----:B------:R0:W-:Y:S04]  /*b3c0*/  STL [R1+0x628], R43 ;  /* 0x0006282b01007387 */ /* 0x0001e80000100800 */
[----:B0-----:R-:W4:Y:S04]  /*b3d0*/  LDL.LU R43, [R1] ;  /* 0x00000000012b7983 */ /* 0x001f280000300800 */
[----:B------:R0:W-:Y:S04]  /*b3e0*/  STL [R1+0x624], R44 ;  /* 0x0006242c01007387 */ /* 0x0001e80000100800 */
[----:B0-----:R-:W5:Y:S04]  /*b3f0*/  LDL.LU R44, [R1+0x4] ;  /* 0x00000400012c7983 */ /* 0x001f680000300800 */
[----:B------:R0:W-:Y:S04]  /*b400*/  STL [R1+0x620], R45 ;  /* 0x0006202d01007387 */ /* 0x0001e80000100800 */
[----:B0-----:R-:W2:Y:S04]  /*b410*/  LDL.LU R45, [R1+0x8] ;  /* 0x00000800012d7983 */ /* 0x001ea80000300800 */
[----:B------:R0:W-:Y:S04]  /*b420*/  STL [R1+0x61c], R46 ;  /* 0x00061c2e01007387 */ /* 0x0001e80000100800 */
[----:B0-----:R-:W3:Y:S04]  /*b430*/  LDL.LU R46, [R1+0xc] ;  /* 0x00000c00012e7983 */ /* 0x001ee80000300800 */
        /* <DEDUP_REMOVED lines=140> */
[----:B------:R-:W3:Y:S04]  /*bd00*/  LDL.LU R0, [R1+0x204] ;  /* 0x0002040001007983 */ /* 0x000ee80000300800 */
[----:B------:R-:W3:Y:S04]  /*bd10*/  LDL.LU R2, [R1+0x1b0] ;  /* 0x0001b00001027983 */ /* 0x000ee80000300800 */
[----:B------:R-:W3:Y:S04]  /*bd20*/  LDL.LU R3, [R1+0x208] ;  /* 0x0002080001037983 */ /* 0x000ee80000300800 */
        /* <DEDUP_REMOVED lines=65> */
[----:B0-----:R-:W3:Y:S01]  /*c140*/  LDL.LU R149, [R1+0x130] ;  /* 0x0001300001957983 */ /* 0x001ee20000300800 */
[----:B----4-:R-:W-:-:S03]  /*c150*/  FADD R4, R43, R4 ;  /* 0x000000042b047221 */ /* 0x010fc60000000000 */
[----:B------:R0:W-:Y:S01]  /*c160*/  STL [R1+0x47c], R150 ;  /* 0x00047c9601007387 */ /* 0x0001e20000100800 */
[----:B-----5:R-:W-:Y:S01]  /*c170*/  FADD R5, R44, R5 ;  /* 0x000000052c057221 */ /* 0x020fe20000000000 */
[----:B--2---:R-:W-:Y:S01]  /*c180*/  FADD R6, R45, R6 ;  /* 0x000000062d067221 */ /* 0x004fe20000000000 */
[----:B---3--:R-:W-:Y:S01]  /*c190*/  FADD R7, R46, R7 ;  /* 0x000000072e077221 */ /* 0x008fe20000000000 */
[----:B------:R-:W-:Y:S01]  /*c1a0*/  FADD R8, R47, R8 ;  /* 0x000000082f087221 */ /* 0x000fe20000000000 */
[----:B0-----:R-:W2:Y:S04]  /*c1b0*/  LDL.LU R150, [R1+0x12c] ;  /* 0x00012c0001967983 */ /* 0x001ea80000300800 */
[----:B------:R0:W-:Y:S01]  /*c1c0*/  STL [R1+0x478], R151 ;  /* 0x0004789701007387 */ /* 0x0001e20000100800 */
[----:B------:R-:W-:Y:S01]  /*c1d0*/  FADD R9, R48, R9 ;  /* 0x0000000930097221 */ /* 0x000fe20000000000 */
[----:B------:R-:W-:Y:S01]  /*c1e0*/  FADD R10, R49, R10 ;  /* 0x0000000a310a7221 */ /* 0x000fe20000000000 */
[----:B------:R-:W-:Y:S01]  /*c1f0*/  FADD R11, R50, R11 ;  /* 0x0000000b320b7221 */ /* 0x000fe20000000000 */
[----:B0-----:R-:W3:Y:S04]  /*c200*/  LDL.LU R151, [R1+0x128] ;  /* 0x0001280001977983 */ /* 0x001ee80000300800 */
[----:B------:R-:W4:Y:S04]  /*c210*/  LDL.LU R43, [R1+0x628] ;  /* 0x00062800012b7983 */ /* 0x000f280000300800 */
[----:B------:R-:W5:Y:S04]  /*c220*/  LDL.LU R44, [R1+0x624] ;  /* 0x00062400012c7983 */ /* 0x000f680000300800 */
[----:B------:R-:W4:Y:S04]  /*c230*/  LDL.LU R45, [R1+0x620] ;  /* 0x00062000012d7983 */ /* 0x000f280000300800 */
[----:B------:R-:W5:Y:S01]  /*c240*/  LDL.LU R46, [R1+0x61c] ;  /* 0x00061c00012e7983 */ /* 0x000f620000300800 */
[----:B------:R-:W-:-:S03]  /*c250*/  FADD R12, R51, R12 ;  /* 0x0000000c330c7221 */ /* 0x000fc60000000000 */
[----:B------:R-:W4:Y:S01]  /*c260*/  LDL.LU R47, [R1+0x618] ;  /* 0x00061800012f7983 */ /* 0x000f220000300800 */
[----:B------:R-:W-:-:S03]  /*c270*/  FADD R13, R52, R13 ;  /* 0x0000000d340d7221 */ /* 0x000fc60000000000 */
        /* <DEDUP_REMOVED lines=134> */
[----:B------:R-:W4:Y:S04]  /*cae0*/  LDL.LU R115, [R1+0x508] ;  /* 0x0005080001737983 */ /* 0x000f280000300800 */
[----:B------:R-:W4:Y:S01]  /*caf0*/  LDL.LU R116, [R1+0x504] ;  /* 0x0005040001747983 */ /* 0x000f220000300800 */
[----:B------:R-:W-:Y:S01]  /*cb00*/  FADD R3, R2, R3 ;  /* 0x0000000302037221 */ /* 0x000fe20000000000 */
[----:B------:R-:W-:Y:S01]  /*cb10*/  FADD R237, R120, R237 ;  /* 0x000000ed78ed7221 */ /* 0x000fe20000000000 */
[----:B------:R-:W-:Y:S01]  /*cb20*/  FADD R236, R121, R236 ;  /* 0x000000ec79ec7221 */ /* 0x000fe20000000000 */
[----:B------:R-:W5:Y:S01]  /*cb30*/  LDL.LU R117, [R1+0x1b4] ;  /* 0x0001b40001757983 */ /* 0x000f620000300800 */
[----:B------:R-:W-:Y:S01]  /*cb40*/  FADD R235, R122, R235 ;  /* 0x000000eb7aeb7221 */ /* 0x000fe20000000000 */
[----:B------:R-:W-:Y:S01]  /*cb50*/  FADD R234, R123, R234 ;  /* 0x000000ea7bea7221 */ /* 0x000fe20000000000 */
[----:B------:R-:W-:Y:S01]  /*cb60*/  FADD R233, R124, R233 ;  /* 0x000000e97ce97221 */ /* 0x000fe20000000000 */
[----:B------:R0:W-:Y:S01]  /*cb70*/  STL [R1+0x200], R118 ;  /* 0x0002007601007387 */ /* 0x0001e20000100800 */
        /* <DEDUP_REMOVED lines=11> */
[----:B0-----:R-:W4:Y:S01]  /*cc30*/  LDL.LU R118, [R1+0x1b8] ;  /* 0x0001b80001767983 */ /* 0x001f220000300800 */
[----:B------:R-:W-:Y:S01]  /*cc40*/  FADD R217, R140, R217 ;  /* 0x000000d98cd97221 */ /* 0x000fe20000000000 */
[----:B------:R-:W-:Y:S01]  /*cc50*/  FADD R223, R134, R223 ;  /* 0x000000df86df7221 */ /* 0x000fe20000000000 */
[----:B------:R-:W-:Y:S01]  /*cc60*/  FADD R216, R141, R216 ;  /* 0x000000d88dd87221 */ /* 0x000fe20000000000 */
[----:B------:R0:W-:Y:S01]  /*cc70*/  STL [R1+0x208], R3 ;  /* 0x0002080301007387 */ /* 0x0001e20000100800 */
[----:B------:R-:W-:Y:S01]  /*cc80*/  FADD R222, R135, R222 ;  /* 0x000000de87de7221 */ /* 0x000fe20000000000 */
[----:B------:R-:W-:Y:S01]  /*cc90*/  FADD R215, R142, R215 ;  /* 0x000000d78ed77221 */ /* 0x000fe20000000000 */
[----:B------:R-:W-:Y:S01]  /*cca0*/  FADD R221, R136, R221 ;  /* 0x000000dd88dd7221 */ /* 0x000fe20000000000 */
[----:B-1----:R-:W4:Y:S01]  /*ccb0*/  LDL.LU R0, [R1+0x210] ;  /* 0x0002100001007983 */ /* 0x002f220000300800 */
[----:B------:R-:W-:Y:S01]  /*ccc0*/  FADD R214, R143, R214 ;  /* 0x000000d68fd67221 */ /* 0x000fe20000000000 */
[----:B------:R-:W-:Y:S01]  /*ccd0*/  FADD R220, R137, R220 ;  /* 0x000000dc89dc7221 */ /* 0x000fe20000000000 */
[----:B------:R-:W-:Y:S01]  /*cce0*/  FADD R213, R144, R213 ;  /* 0x000000d590d57221 */ /* 0x000fe20000000000 */
[----:B------:R-:W4:Y:S01]  /*ccf0*/  LDL.LU R119, [R1+0x1bc] ;  /* 0x0001bc0001777983 */ /* 0x000f220000300800 */
[----:B------:R-:W-:Y:S01]  /*cd00*/  FADD R219, R138, R219 ;  /* 0x000000db8adb7221 */ /* 0x000fe20000000000 */
[----:B------:R-:W-:Y:S01]  /*cd10*/  FADD R212, R145, R212 ;  /* 0x000000d491d47221 */ /* 0x000fe20000000000 */
[----:B------:R-:W-:Y:S01]  /*cd20*/  FADD R218, R139, R218 ;  /* 0x000000da8bda7221 */ /* 0x000fe20000000000 */
[----:B------:R-:W4:Y:S01]  /*cd30*/  LDL.LU R2, [R1+0x214] ;  /* 0x0002140001027983 */ /* 0x000f220000300800 */
[----:B------:R-:W-:Y:S01]  /*cd40*/  FADD R211, R146, R211 ;  /* 0x000000d392d37221 */ /* 0x000fe20000000000 */
[----:B---3--:R-:W-:Y:S01]  /*cd50*/  FADD R206, R151, R206 ;  /* 0x000000ce97ce7221 */ /* 0x008fe20000000000 */
[----:B------:R-:W-:Y:S01]  /*cd60*/  FADD R210, R147, R210 ;  /* 0x000000d293d27221 */ /* 0x000fe20000000000 */
[----:B------:R-:W3:Y:S01]  /*cd70*/  LDL.LU R120, [R1+0x1c0] ;  /* 0x0001c00001787983 */ /* 0x000ee20000300800 */
[----:B--2---:R-:W-:Y:S01]  /*cd80*/  FADD R207, R150, R207 ;  /* 0x000000cf96cf7221 */ /* 0x004fe20000000000 */
[----:B------:R-:W-:-:S02]  /*cd90*/  FADD R209, R148, R209 ;  /* 0x000000d194d17221 */ /* 0x000fc40000000000 */
[----:B0-----:R-:W3:Y:S04]  /*cda0*/  LDL.LU R3, [R1+0x218] ;  /* 0x0002180001037983 */ /* 0x001ee80000300800 */
[----:B------:R-:W2:Y:S04]  /*cdb0*/  LDL.LU R121, [R1+0x1c4] ;  /* 0x0001c40001797983 */ /* 0x000ea80000300800 */
        /* <DEDUP_REMOVED lines=28> */
[----:B------:R-:W2:Y:S01]  /*cf80*/  LDL.LU R148, [R1+0x254] ;  /* 0x0002540001947983 */ /* 0x000ea20000300800 */
[----:B-----5:R-:W-:-:S03]  /*cf90*/  FADD R149, R117, R149 ;  /* 0x0000009575957221 */ /* 0x020fc60000000000 */
[----:B------:R-:W5:Y:S04]  /*cfa0*/  LDL.LU R117, [R1+0x500] ;  /* 0x0005000001757983 */ /* 0x000f680000300800 */
[----:B------:R0:W-:Y:S04]  /*cfb0*/  STL [R1+0x20c], R149 ;  /* 0x00020c9501007387 */ /* 0x0001e80000100800 */
[----:B0-----:R-:W5:Y:S01]  /*cfc0*/  LDL.LU R149, [R1+0x258] ;  /* 0x0002580001957983 */ /* 0x001f620000300800 */
[----:B----4-:R-:W-:-:S03]  /*cfd0*/  FADD R0, R118, R0 ;  /* 0x0000000076007221 */ /* 0x010fc60000000000 */
[----:B------:R-:W4:Y:S01]  /*cfe0*/  LDL.LU R118, [R1+0x4fc] ;  /* 0x0004fc0001767983 */ /* 0x000f220000300800 */
[----:B------:R-:W-:-:S03]  /*cff0*/  FADD R2, R119, R2 ;  /* 0x0000000277027221 */ /* 0x000fc60000000000 */
[----:B------:R0:W-:Y:S01]  /*d000*/  STL [R1+0x210], R0 ;  /* 0x0002100001007387 */ /* 0x0001e20000100800 */
[----:B---3--:R-:W-:-:S03]  /*d010*/  FADD R3, R120, R3 ;  /* 0x0000000378037221 */ /* 0x008fc60000000000 */
[----:B0-----:R-:W3:Y:S04]  /*d020*/  LDL.LU R0, [R1+0x25c] ;  /* 0x00025c0001007983 */ /* 0x001ee80000300800 */
[----:B------:R-:W4:Y:S01]  /*d030*/  LDL.LU R119, [R1+0x4f8] ;  /* 0x0004f80001777983 */ /* 0x000f220000300800 */
[----:B--2---:R-:W-:-:S03]  /*d040*/  FADD R122, R121, R122 ;  /* 0x0000007a797a7221 */ /* 0x004fc60000000000 */
[----:B------:R0:W-:Y:S01]  /*d050*/  STL [R1+0x214], R2 ;  /* 0x0002140201007387 */ /* 0x0001e20000100800 */
[----:B------:R-:W-:-:S03]  /*d060*/  FADD R124, R123, R124 ;  /* 0x0000007c7b7c7221 */ /* 0x000fc60000000000 */
[----:B0-----:R-:W2:Y:S04]  /*d070*/  LDL.LU R2, [R1+0x260] ;  /* 0x0002600001027983 */ /* 0x001ea80000300800 */
[----:B------:R-:W4:Y:S04]  /*d080*/  LDL.LU R120, [R1+0x4f4] ;  /* 0x0004f40001787983 */ /* 0x000f280000300800 */
[----:B------:R0:W-:Y:S01]  /*d090*/  STL [R1+0x218], R3 ;  /* 0x0002180301007387 */ /* 0x0001e20000100800 */
[----:B------:R-:W-:Y:S01]  /*d0a0*/  FADD R126, R125, R126 ;  /* 0x0000007e7d7e7221 */ /* 0x000fe20000000000 */
[----:B------:R-:W-:-:S02]  /*d0b0*/  FADD R128, R127, R128 ;  /* 0x000000807f807221 */ /* 0x000fc40000000000 */
[----:B0-----:R-:W4:Y:S04]  /*d0c0*/  LDL.LU R3, [R1+0x264] ;  /* 0x0002640001037983 */ /* 0x001f280000300800 */
[----:B------:R-:W4:Y:S04]  /*d0d0*/  LDL.LU R121, [R1+0x4f0] ;  /* 0x0004f00001797983 */ /* 0x000f280000300800 */
[----:B------:R0:W-:Y:S01]  /*d0e0*/  STL [R1+0x21c], R122 ;  /* 0x00021c7a01007387 */ /* 0x0001e20000100800 */
[----:B------:R-:W-:-:S03]  /*d0f0*/  FADD R130, R129, R130 ;  /* 0x0000008281827221 */ /* 0x000fc60000000000 */
        /* <DEDUP_REMOVED lines=42> */
[----:B------:R0:W-:Y:S04]  /*d3a0*/  STL [R1+0x248], R145 ;  /* 0x0002489101007387 */ /* 0x0001e80000100800 */
[----:B0-----:R-:W4:Y:S04]  /*d3b0*/  LDL.LU R145, [R1+0x27c] ;  /* 0x00027c0001917983 */ /* 0x001f280000300800 */
[----:B------:R-:W4:Y:S04]  /*d3c0*/  LDL.LU R139, [R1+0x4a8] ;  /* 0x0004a800018b7983 */ /* 0x000f280000300800 */
[----:B------:R0:W-:Y:S04]  /*d3d0*/  STL [R1+0x24c], R146 ;  /* 0x00024c9201007387 */ /* 0x0001e80000100800 */
[----:B0-----:R-:W4:Y:S04]  /*d3e0*/  LDL.LU R146, [R1+0x280] ;  /* 0x0002800001927983 */ /* 0x001f280000300800 */
[----:B------:R0:W-:Y:S01]  /*d3f0*/  STL [R1+0x250], R147 ;  /* 0x0002509301007387 */ /* 0x0001e20000100800 */
[----:B-----5:R-:W-:-:S03]  /*d400*/  FADD R149, R24, R149 ;  /* 0x0000009518957221 */ /* 0x020fc60000000000 */
[----:B0-----:R-:W5:Y:S04]  /*d410*/  LDL.LU R147, [R1+0x284] ;  /* 0x0002840001937983 */ /* 0x001f680000300800 */
[----:B------:R0:W-:Y:S04]  /*d420*/  STL [R1+0x254], R148 ;  /* 0x0002549401007387 */ /* 0x0001e80000100800 */
[----:B0-----:R-:W5:Y:S04]  /*d430*/  LDL.LU R148, [R1+0x288] ;  /* 0x0002880001947983 */ /* 0x001f680000300800 */
[----:B------:R0:W-:Y:S04]  /*d440*/  STL [R1+0x258], R149 ;  /* 0x0002589501007387 */ /* 0x0001e80000100800 */
[----:B0-----:R-:W5:Y:S04]  /*d450*/  LDL.LU R149, [R1+0x28c] ;  /* 0x00028c0001957983 */ /* 0x001f680000300800 */
[----:B------:R-:W5:Y:S04]  /*d460*/  LDL.LU R150, [R1+0x290] ;  /* 0x0002900001967983 */ /* 0x000f680000300800 */
[----:B------:R-:W5:Y:S01]  /*d470*/  LDL.LU R151, [R1+0x294] ;  /* 0x0002940001977983 */ /* 0x000f620000300800 */
[----:B---3--:R-:W-:Y:S01]  /*d480*/  FADD R0, R25, R0 ;  /* 0x0000000019007221 */ /* 0x008fe20000000000 */
[----:B--2---:R-:W-:-:S04]  /*d490*/  FADD R2, R26, R2 ;  /* 0x000000021a027221 */ /* 0x004fc80000000000 */
[----:B------:R0:W-:Y:S01]  /*d4a0*/  STL [R1+0x25c], R0 ;  /* 0x00025c0001007387 */ /* 0x0001e20000100800 */
[----:B----4-:R-:W-:-:S03]  /*d4b0*/  FADD R3, R27, R3 ;  /* 0x000000031b037221 */ /* 0x010fc60000000000 */
[----:B------:R-:W2:Y:S04]  /*d4c0*/  LDL.LU R27, [R1+0x2c8] ;  /* 0x0002c800011b7983 */ /* 0x000ea80000300800 */
[----:B------:R1:W-:Y:S04]  /*d4d0*/  STL [R1+0x260], R2 ;  /* 0x0002600201007387 */ /* 0x0003e80000100800 */
[----:B------:R-:W3:Y:S04]  /*d4e0*/  LDL.LU R26, [R1+0x2cc] ;  /* 0x0002cc00011a7983 */ /* 0x000ee80000300800 */
[----:B------:R-:W4:Y:S04]  /*d4f0*/  LDL.LU R25, [R1+0x2d0] ;  /* 0x0002d00001197983 */ /* 0x000f280000300800 */
[----:B------:R1:W-:Y:S04]  /*d500*/  STL [R1+0x264], R3 ;  /* 0x0002640301007387 */ /* 0x0003e80000100800 */
[----:B------:R-:W4:Y:S04]  /*d510*/  LDL.LU R24, [R1+0x2d4] ;  /* 0x0002d40001187983 */ /* 0x000f280000300800 */
[----:B0-----:R-:W4:Y:S04]  /*d520*/  LDL.LU R0, [R1+0x2d8] ;  /* 0x0002d80001007983 */ /* 0x001f280000300800 */
[----:B-1----:R-:W4:Y:S04]  /*d530*/  LDL.LU R2, [R1+0x2dc] ;  /* 0x0002dc0001027983 */ /* 0x002f280000300800 */
[----:B------:R-:W4:Y:S01]  /*d540*/  LDL.LU R3, [R1+0x2e0] ;  /* 0x0002e00001037983 */ /* 0x000f220000300800 */
[----:B------:R-:W-:-:S05]  /*d550*/  FADD R140, R28, R140 ;  /* 0x0000008c1c8c7221 */ /* 0x000fca0000000000 */
[----:B------:R0:W-:Y:S04]  /*d560*/  STL [R1+0x268], R140 ;  /* 0x0002688c01007387 */ /* 0x0001e80000100800 */
[----:B0-----:R-:W4:Y:S01]  /*d570*/  LDL.LU R140, [R1+0x4a4] ;  /* 0x0004a400018c7983 */ /* 0x001f220000300800 */
[----:B------:R-:W-:-:S03]  /*d580*/  FADD R141, R29, R141 ;  /* 0x0000008d1d8d7221 */ /* 0x000fc60000000000 */
[----:B------:R-:W4:Y:S04]  /*d590*/  LDL.LU R28, [R1+0x2c4] ;  /* 0x0002c400011c7983 */ /* 0x000f280000300800 */
        /* <DEDUP_REMOVED lines=20> */
[----:B------:R0:W-:Y:S01]  /*d6e0*/  STL [R1+0x280], R146 ;  /* 0x0002809201007387 */ /* 0x0001e20000100800 */
[----:B-----5:R-:W-:-:S03]  /*d6f0*/  FADD R147, R35, R147 ;  /* 0x0000009323937221 */ /* 0x020fc60000000000 */
[----:B0-----:R-:W5:Y:S04]  /*d700*/  LDL.LU R146, [R1+0x48c] ;  /* 0x00048c0001927983 */ /* 0x001f680000300800 */
[----:B------:R-:W5:Y:S04]  /*d710*/  LDL.LU R34, [R1+0x2ac] ;  /* 0x0002ac0001227983 */ /* 0x000f680000300800 */
[----:B------:R0:W-:Y:S01]  /*d720*/  STL [R1+0x284], R147 ;  /* 0x0002849301007387 */ /* 0x0001e20000100800 */
[----:B------:R-:W-:-:S03]  /*d730*/  FADD R148, R36, R148 ;  /* 0x0000009424947221 */ /* 0x000fc60000000000 */
[----:B0-----:R-:W5:Y:S04]  /*d740*/  LDL.LU R147, [R1+0x488] ;  /* 0x0004880001937983 */ /* 0x001f680000300800 */
[----:B------:R-:W5:Y:S01]  /*d750*/  LDL.LU R35, [R1+0x2a8] ;  /* 0x0002a80001237983 */ /* 0x000f620000300800 */
[----:B------:R-:W-:-:S03]  /*d760*/  FADD R149, R37, R149 ;  /* 0x0000009525957221 */ /* 0x000fc60000000000 */
[----:B------:R0:W-:Y:S01]  /*d770*/  STL [R1+0x288], R148 ;  /* 0x0002889401007387 */ /* 0x0001e20000100800 */
[----:B------:R-:W-:Y:S01]  /*d780*/  FADD R150, R38, R150 ;  /* 0x0000009626967221 */ /* 0x000fe20000000000 */
[----:B------:R-:W-:Y:S02]  /*d790*/  FADD R151, R39, R151 ;  /* 0x0000009727977221 */ /* 0x000fe40000000000 */
[----:B0-----:R-:W5:Y:S04]  /*d7a0*/  LDL.LU R148, [R1+0x484] ;  /* 0x0004840001947983 */ /* 0x001f680000300800 */
[----:B------:R-:W5:Y:S04]  /*d7b0*/  LDL.LU R36, [R1+0x2a4] ;  /* 0x0002a40001247983 */ /* 0x000f680000300800 */
[----:B------:R0:W-:Y:S04]  /*d7c0*/  STL [R1+0x28c], R149 ;  /* 0x00028c9501007387 */ /* 0x0001e80000100800 */
[----:B0-----:R-:W5:Y:S04]  /*d7d0*/  LDL.LU R149, [R1+0x480] ;  /* 0x0004800001957983 */ /* 0x001f680000300800 */
[----:B------:R-:W5:Y:S04]  /*d7e0*/  LDL.LU R37, [R1+0x2a0] ;  /* 0x0002a00001257983 */ /* 0x000f680000300800 */
[----:B------:R0:W-:Y:S04]  /*d7f0*/  STL [R1+0x290], R150 ;  /* 0x0002909601007387 */ /* 0x0001e80000100800 */
[----:B0-----:R-:W5:Y:S04]  /*d800*/  LDL.LU R150, [R1+0x47c] ;  /* 0x00047c0001967983 */ /* 0x001f680000300800 */
[----:B------:R-:W5:Y:S04]  /*d810*/  LDL.LU R38, [R1+0x29c] ;  /* 0x00029c0001267983 */ /* 0x000f680000300800 */
[----:B------:R0:W-:Y:S04]  /*d820*/  STL [R1+0x294], R151 ;  /* 0x0002949701007387 */ /* 0x0001e80000100800 */
[----:B0-----:R-:W5:Y:S04]  /*d830*/  LDL.LU R151, [R1+0x478] ;  /* 0x0004780001977983 */ /* 0x001f680000300800 */
[----:B------:R-:W5:Y:S01]  /*d840*/  LDL.LU R39, [R1+0x298] ;  /* 0x0002980001277983 */ /* 0x000f620000300800 */
[----:B--2---:R-:W-:Y:S01]  /*d850*/  FADD R27, R52, R27 ;  /* 0x0000001b341b7221 */ /* 0x004fe20000000000 */
[----:B---3--:R-:W-:Y:S01]  /*d860*/  FADD R26, R53, R26 ;  /* 0x0000001a351a7221 */ /* 0x008fe20000000000 */
[----:B----4-:R-:W-:Y:S01]  /*d870*/  FADD R25, R54, R25 ;  /* 0x0000001936197221 */ /* 0x010fe20000000000 */
[----:B------:R-:W-:Y:S01]  /*d880*/  FADD R24, R55, R24 ;  /* 0x0000001837187221 */ /* 0x000fe20000000000 */
        /* <DEDUP_REMOVED lines=9> */
[----:B-----5:R-:W-:Y:S01]  /*d920*/  FADD R34, R45, R34 ;  /* 0x000000222d227221 */ /* 0x020fe20000000000 */
[----:B------:R-:W-:Y:S01]  /*d930*/  FADD R35, R44, R35 ;  /* 0x000000232c237221 */ /* 0x000fe20000000000 */
[----:B------:R-:W-:Y:S01]  /*d940*/  FADD R36, R43, R36 ;  /* 0x000000242b247221 */ /* 0x000fe20000000000 */
[----:B------:R-:W-:Y:S01]  /*d950*/  FADD R37, R42, R37 ;  /* 0x000000252a257221 */ /* 0x000fe20000000000 */
[----:B------:R-:W-:Y:S01]  /*d960*/  FADD R38, R41, R38 ;  /* 0x0000002629267221 */ /* 0x000fe20000000000 */
[----:B------:R-:W-:-:S05]  /*d970*/  FADD R39, R40, R39 ;  /* 0x0000002728277221 */ /* 0x000fca0000000000 */
[----:B------:R0:W-:Y:S04]  /*d980*/  STL [R1+0x298], R39 ;  /* 0x0002982701007387 */ /* 0x0001e80000100800 */
        /* <DEDUP_REMOVED lines=15> */
[----:B------:R-:W5:Y:S04]  /*da80*/  LDL.LU R51, [R1+0x2e4] ;  /* 0x0002e40001337983 */ /* 0x000f680000300800 */
[----:B------:R5:W-:Y:S04]  /*da90*/  STL [R1+0x2d8], R0 ;  /* 0x0002d80001007387 */ /* 0x000be80000100800 */
[----:B------:R-:W5:Y:S04]  /*daa0*/  LDL.LU R50, [R1+0x2e8] ;  /* 0x0002e80001327983 */ /* 0x000f680000300800 */
[----:B------:R5:W-:Y:S04]  /*dab0*/  STL [R1+0x2dc], R2 ;  /* 0x0002dc0201007387 */ /* 0x000be80000100800 */
[----:B------:R-:W5:Y:S04]  /*dac0*/  LDL.LU R49, [R1+0x2ec] ;  /* 0x0002ec0001317983 */ /* 0x000f680000300800 */
[----:B------:R5:W-:Y:S04]  /*dad0*/  STL [R1+0x2e0], R3 ;  /* 0x0002e00301007387 */ /* 0x000be80000100800 */
[----:B------:R-:W5:Y:S04]  /*dae0*/  LDL.LU R48, [R1+0x2f0] ;  /* 0x0002f00001307983 */ /* 0x000f680000300800 */
        /* <DEDUP_REMOVED lines=8> */
[----:B0-----:R-:W5:Y:S04]  /*db70*/  LDL.LU R39, [R1+0x314] ;  /* 0x0003140001277983 */ /* 0x001f680000300800 */
[----:B-1----:R-:W5:Y:S04]  /*db80*/  LDL.LU R38, [R1+0x318] ;  /* 0x0003180001267983 */ /* 0x002f680000300800 */
[----:B--2---:R-:W2:Y:S04]  /*db90*/  LDL.LU R37, [R1+0x31c] ;  /* 0x00031c0001257983 */ /* 0x004ea80000300800 */
[----:B---3--:R-:W3:Y:S04]  /*dba0*/  LDL.LU R36, [R1+0x320] ;  /* 0x0003200001247983 */ /* 0x008ee80000300800 */
[----:B----4-:R-:W4:Y:S04]  /*dbb0*/  LDL.LU R35, [R1+0x324] ;  /* 0x0003240001237983 */ /* 0x010f280000300800 */
[----:B-----5:R-:W5:Y:S04]  /*dbc0*/  LDL.LU R34, [R1+0x328] ;  /* 0x0003280001227983 */ /* 0x020f680000300800 */
        /* <DEDUP_REMOVED lines=12> */
[----:B------:R-:W5:Y:S01]  /*dc90*/  LDL.LU R3, [R1+0x35c] ;  /* 0x00035c0001037983 */ /* 0x000f620000300800 */
[----:B------:R-:W-:Y:S01]  /*dca0*/  FADD R51, R59, R51 ;  /* 0x000000333b337221 */ /* 0x000fe20000000000 */
[----:B------:R-:W-:-:S04]  /*dcb0*/  FADD R50, R60, R50 ;  /* 0x000000323c327221 */ /* 0x000fc80000000000 */
        /* <DEDUP_REMOVED lines=25> */
[----:B--2---:R-:W-:-:S03]  /*de50*/  FADD R37, R73, R37 ;  /* 0x0000002549257221 */ /* 0x004fc60000000000 */
[----:B------:R2:W-:Y:S01]  /*de60*/  STL [R1+0x318], R38 ;  /* 0x0003182601007387 */ /* 0x0005e20000100800 */
[----:B---3--:R-:W-:-:S03]  /*de70*/  FADD R36, R74, R36 ;  /* 0x000000244a247221 */ /* 0x008fc60000000000 */
[----:B------:R3:W-:Y:S01]  /*de80*/  STL [R1+0x31c], R37 ;  /* 0x00031c2501007387 */ /* 0x0007e20000100800 */
[----:B----4-:R-:W-:-:S03]  /*de90*/  FADD R35, R75, R35 ;  /* 0x000000234b237221 */ /* 0x010fc60000000000 */
[----:B------:R4:W-:Y:S01]  /*dea0*/  STL [R1+0x320], R36 ;  /* 0x0003202401007387 */ /* 0x0009e20000100800 */
[----:B-----5:R-:W-:-:S03]  /*deb0*/  FADD R34, R76, R34 ;  /* 0x000000224c227221 */ /* 0x020fc60000000000 */
        /* <DEDUP_REMOVED lines=24> */
[----:B0-----:R-:W5:Y:S01]  /*e040*/  LDL.LU R51, [R1+0x360] ;  /* 0x0003600001337983 */ /* 0x001f620000300800 */
[----:B------:R-:W-:-:S03]  /*e050*/  FADD R3, R89, R3 ;  /* 0x0000000359037221 */ /* 0x000fc60000000000 */
[----:B------:R0:W-:Y:S04]  /*e060*/  STL [R1+0x354], R0 ;  /* 0x0003540001007387 */ /* 0x0001e80000100800 */
[----:B-1----:R-:W5:Y:S04]  /*e070*/  LDL.LU R50, [R1+0x364] ;  /* 0x0003640001327983 */ /* 0x002f680000300800 */
        /* <DEDUP_REMOVED lines=181> */
[----:B------:R-:W-:Y:S01]  /*ebd0*/  FADD R2, R150, R2 ;  /* 0x0000000296027221 */ /* 0x000fe20000000000 */
[----:B------:R-:W-:-:S05]  /*ebe0*/  FADD R3, R3, R151 ;  /* 0x0000009703037221 */ /* 0x000fca0000000000 */
[----:B------:R0:W-:Y:S04]  /*ebf0*/  STL [R1+0x454], R3 ;  /* 0x0004540301007387 */ /* 0x0001e80000100800 */
[----:B------:R0:W-:Y:S04]  /*ec00*/  STL [R1+0x44c], R0 ;  /* 0x00044c0001007387 */ /* 0x0001e80000100800 */
[----:B------:R0:W-:Y:S02]  /*ec10*/  STL [R1+0x450], R2 ;  /* 0x0004500201007387 */ /* 0x0001e40000100800 */
.L_x_32:
[----:B0-----:R-:W0:Y:S02]  /*ec20*/  LDC R0, c[0x0][0x28c] ;  /* 0x0000a300ff007b82 */ /* 0x001e240000000800 */
[----:B0-----:R-:W-:-:S13]  /*ec30*/  ISETP.GE.AND P0, PT, R0, 0x1, PT ;  /* 0x000000010000780c */ /* 0x001fda0003f06270 */
[----:B------:R-:W-:Y:S05]  /*ec40*/  @!P0 BRA `(.L_x_33) ;  /* 0x0000000000648947 */ /* 0x000fea0003800000 */
[----:B------:R-:W-:-:S06]  /*ec50*/  UISETP.NE.AND UP0, UPT, UR24, 0x3, UPT ;  /* 0x000000031800788c */ /* 0x000fcc000bf05270 */
[----:B------:R-:W-:-:S13]  /*ec60*/  PLOP3.LUT P0, PT, PT, PT, UP0, 0x80, 0x0 ;  /* 0x000000000000781c */ /* 0x000fda0003f0f008 */
[----:B------:R-:W-:Y:S05]  /*ec70*/  @!P0 BRA `(.L_x_34) ;  /* 0x0000000000048947 */ /* 0x000fea0003800000 */
[----:B------:R-:W-:Y:S01]  /*ec80*/  BPT.TRAP 0x1 ;  /* 0x000000040000795c */ /* 0x000fe20000300000 */
.L_x_34:
[----:B------:R-:W4:Y:S01]  /*ec90*/  LDL R0, [R1+0x458] ;  /* 0x0004580001007983 */ /* 0x000f220000100800 */
[----:B------:R-:W-:Y:S01]  /*eca0*/  BSSY B0, `(.L_x_35) ;  /* 0x000000f000007945 */ /* 0x000fe20003800000 */
[----:B----4-:R-:W-:-:S13]  /*ecb0*/  ISETP.NE.AND P0, PT, R0, RZ, PT ;  /* 0x000000ff0000720c */ /* 0x010fda0003f05270 */
[----:B------:R-:W-:Y:S05]  /*ecc0*/  @!P0 BRA `(.L_x_36) ;  /* 0x0000000000308947 */ /* 0x000fea0003800000 */
[----:B------:R-:W4:Y:S01]  /*ecd0*/  LDL R2, [R1+0x45c] ;  /* 0x00045c0001027983 */ /* 0x000f220000100800 */
[----:B------:R-:W-:-:S04]  /*ece0*/  UISETP.LT.AND UP0, UPT, UR9, 0x1, UPT ;  /* 0x000000010900788c */ /* 0x000fc8000bf01270 */
[----:B------:R-:W-:-:S04]  /*ecf0*/  USEL UR8, UR9, 0x1, UP0 ;  /* 0x0000000109087887 */ /* 0x000fc80008000000 */
[----:B------:R-:W-:-:S04]  /*ed00*/  UIADD3 UR8, UR5, UR9, -UR8 ;  /* 0x0000000905087290 */ /* 0x000fc8000fffe808 */
[----:B------:R-:W-:-:S04]  /*ed10*/  UIMAD.WIDE.U32 UR6, UR8, -0x55555555, URZ ;  /* 0xaaaaaaab080678a5 */ /* 0x000fc8000f8e003f */
[----:B------:R-:W-:-:S04]  /*ed20*/  USHF.R.U32.HI UR6, URZ, 0x1, UR7 ;  /* 0x000000013f067899 */ /* 0x000fc80008011607 */
[----:B------:R-:W-:-:S04]  /*ed30*/  UIMAD UR8, UR6, -0x3, UR8 ;  /* 0xfffffffd060878a4 */ /* 0x000fc8000f8e0208 */
[----:B------:R-:W-:-:S04]  /*ed40*/  ULEA UR8, UR8, UR11, 0x3 ;  /* 0x0000000b08087291 */ /* 0x000fc8000f8e183f */
[----:B------:R-:W-:-:S06]  /*ed50*/  UIADD3 UR8, UR8, 0x18, URZ ;  /* 0x0000001808087890 */ /* 0x000fcc000fffe03f */
[----:B------:R-:W-:-:S05]  /*ed60*/  IMAD.U32 R0, RZ, RZ, UR8 ;  /* 0x00000008ff007e24 */ /* 0x000fca000f8e00ff */
[----:B----4-:R-:W-:-:S04]  /*ed70*/  PRMT R0, R2, 0x654, R0 ;  /* 0x0000065402007816 */ /* 0x010fc80000000000 */
[----:B------:R0:W-:Y:S03]  /*ed80*/  SYNCS.ARRIVE.TRANS64.RED.A1T0 RZ, [R0+URZ], RZ ;  /* 0x000000ff00ff79a7 */ /* 0x0001e6000810043f */
.L_x_36:
[----:B------:R-:W-:Y:S05]  /*ed90*/  BSYNC B0 ;  /* 0x0000000000007941 */ /* 0x000fea0003800000 */
.L_x_35:
[----:B------:R-:W-:-:S06]  /*eda0*/  UISETP.GT.U32.AND UP0, UPT, UR13, 0x1, UPT ;  /* 0x000000010d00788c */ /* 0x000fcc000bf04070 */
[----:B------:R-:W-:-:S13]  /*edb0*/  PLOP3.LUT P0, PT, PT, PT, UP0, 0x80, 0x0 ;  /* 0x000000000000781c */ /* 0x000fda0003f0f008 */
[----:B------:R-:W-:Y:S05]  /*edc0*/  @P0 BRA `(.L_x_33) ;  /* 0x0000000000040947 */ /* 0x000fea0003800000 */
[----:B------:R-:W-:Y:S01]  /*edd0*/  BPT.TRAP 0x1 ;  /* 0x000000040000795c */ /* 0x000fe20000300000 */
.L_x_33:
[----:B------:R-:W4:Y:S01]  /*ede0*/  LDL.LU R26, [R1+0x46c] ;  /* 0x00046c00011a7983 */ /* 0x000f220000300800 */
[----:B------:R-:W5:Y:S01]  /*edf0*/  LDC R3, c[0x0][0x288] ;  /* 0x0000a200ff037b82 */ /* 0x000f620000000800 */
[----:B------:R-:W0:Y:S01]  /*ee00*/  S2R R25, SR_TID.X ;  /* 0x0000000000197919 */ /* 0x000e220000002100 */
[----:B------:R-:W-:Y:S01]  /*ee10*/  UIADD3 UR8, UR9, UR5, URZ ;  /* 0x0000000509087290 */ /* 0x000fe2000fffe03f */
[----:B------:R-:W-:Y:S01]  /*ee20*/  ULDC UR6, c[0x0][0x284] ;  /* 0x0000a10000067ab9 */ /* 0x000fe20000000800 */
[----:B------:R-:W2:Y:S01]  /*ee30*/  LDL.LU R24, [R1+0x468] ;  /* 0x0004680001187983 */ /* 0x000ea20000300800 */
[----:B------:R-:W-:Y:S01]  /*ee40*/  USHF.R.S32.HI UR11, URZ, 0x1f, UR10 ;  /* 0x0000001f3f0b7899 */ /* 0x000fe2000801140a */
[----:B------:R-:W-:Y:S01]  /*ee50*/  IMAD.MOV.U32 R39, RZ, RZ, -0x1 ;  /* 0xffffffffff277424 */ /* 0x000fe200078e00ff */
[----:B------:R-:W-:Y:S01]  /*ee60*/  UISETP.GT.U32.AND UP0, UPT, UR8, 0x2, UPT ;  /* 0x000000020800788c */ /* 0x000fe2000bf04070 */
[----:B------:R-:W-:Y:S01]  /*ee70*/  ULDC.64 UR14, c[0x0][0x5d0] ;  /* 0x00017400000e7ab9 */ /* 0x000fe20000000a00 */
[----:B------:R-:W-:-:S02]  /*ee80*/  UISETP.GE.U32.AND UP1, UPT, UR9, 0x3, UPT ;  /* 0x000000030900788c */ /* 0x000fc4000bf26070 */
[----:B------:R-:W-:Y:S02]  /*ee90*/  UIMAD UR5, UR11, UR14, URZ ;  /* 0x0000000e0b0572a4 */ /* 0x000fe4000f8e023f */
[----:B------:R-:W-:Y:S01]  /*eea0*/  UISETP.LT.U32.AND UP0, UPT, UR9, 0x3, UP0 ;  /* 0x000000030900788c */ /* 0x000fe20008701070 */
[C---:B0-----:R-:W-:Y:S01]  /*eeb0*/  LOP3.LUT R2, R25.reuse, 0x3, RZ, 0xc0, !PT ;  /* 0x0000000319027812 */ /* 0x041fe200078ec0ff */
[----:B------:R-:W-:Y:S01]  /*eec0*/  IMAD.SHL.U32 R30, R25, 0x2, RZ ;  /* 0x00000002191e7824 */ /* 0x000fe200078e00ff */
[----:B------:R-:W-:-:S03]  /*eed0*/  SHF.R.U32.HI R32, RZ, 0x7, R25 ;  /* 0x00000007ff207819 */ /* 0x000fc60000011619 */
[----:B-----5:R-:W-:Y:S01]  /*eee0*/  IMAD R2, R2, -0x2, R3 ;  /* 0xfffffffe02027824 */ /* 0x020fe200078e0203 */
[----:B------:R-:W-:Y:S02]  /*eef0*/  LOP3.LUT R32, R32, 0x1, RZ, 0xc0, !PT ;  /* 0x0000000120207812 */ /* 0x000fe400078ec0ff */
[----:B------:R-:W-:-:S03]  /*ef00*/  LOP3.LUT R30, R30, 0x6, RZ, 0xc0, !PT ;  /* 0x000000061e1e7812 */ /* 0x000fc600078ec0ff */
[----:B------:R-:W-:Y:S02]  /*ef10*/  IMAD.SHL.U32 R33, R32, 0x40, RZ ;  /* 0x0000004020217824 */ /* 0x000fe400078e00ff */
[----:B----4-:R-:W-:-:S04]  /*ef20*/  IMAD.WIDE R34, R26, 0x100, RZ ;  /* 0x000001001a227825 */ /* 0x010fc800078e02ff */
[----:B--2---:R-:W-:Y:S01]  /*ef30*/  IMAD.SHL.U32 R0, R24, 0x100, RZ ;  /* 0x0000010018007824 */ /* 0x004fe200078e00ff */
[----:B------:R-:W-:Y:S01]  /*ef40*/  PRMT R30, R30, 0x6540, R24 ;  /* 0x000065401e1e7816 */ /* 0x000fe20000000018 */
[----:B------:R-:W-:-:S03]  /*ef50*/  IMAD.U32 R24, RZ, RZ, UR14 ;  /* 0x0000000eff187e24 */ /* 0x000fc6000f8e00ff */
[----:B------:R-:W-:Y:S01]  /*ef60*/  ISETP.GE.AND P0, PT, R0, R3, PT ;  /* 0x000000030000720c */ /* 0x000fe20003f06270 */
[----:B------:R-:W-:Y:S01]  /*ef70*/  IMAD.IADD R0, R2, 0x1, -R0 ;  /* 0x0000000102007824 */ /* 0x000fe200078e0a00 */
[----:B------:R-:W-:Y:S02]  /*ef80*/  SHF.R.U32.HI R2, RZ, 0x2, R25 ;  /* 0x00000002ff027819 */ /* 0x000fe40000011619 */
[----:B------:R-:W-:Y:S02]  /*ef90*/  LOP3.LUT R3, R25, 0x60, RZ, 0xc0, !PT ;  /* 0x0000006019037812 */ /* 0x000fe400078ec0ff */
[----:B------:R-:W-:Y:S02]  /*efa0*/  LOP3.LUT R2, R2, 0x7, RZ, 0xc0, !PT ;  /* 0x0000000702027812 */ /* 0x000fe400078ec0ff */
[----:B------:R-:W-:Y:S02]  /*efb0*/  SHF.R.U32.HI R3, RZ, 0x1, R3 ;  /* 0x00000001ff037819 */ /* 0x000fe40000011603 */
[----:B------:R-:W-:-:S02]  /*efc0*/  LOP3.LUT R33, R33, 0x40, R2, 0xe2, !PT ;  /* 0x0000004021217812 */ /* 0x000fc400078ee202 */
[----:B------:R-:W-:Y:S02]  /*efd0*/  IADD3 R2, RZ, -R3, -R2 ;  /* 0x80000003ff027210 */ /* 0x000fe40007ffe802 */
[----:B------:R-:W-:Y:S02]  /*efe0*/  SHF.R.S32.HI R31, RZ, 0x1f, R30 ;  /* 0x0000001fff1f7819 */ /* 0x000fe4000001141e */
[----:B------:R-:W-:Y:S01]  /*eff0*/  LOP3.LUT R33, R34, R33, R3, 0xfe, !PT ;  /* 0x0000002122217212 */ /* 0x000fe200078efe03 */
[----:B------:R-:W-:Y:S02]  /*f000*/  IMAD R32, R32, -0x40, R2 ;  /* 0xffffffc020207824 */ /* 0x000fe400078e0202 */
[----:B------:R-:W-:Y:S02]  /*f010*/  IMAD.SHL.U32 R2, R26, 0x100, RZ ;  /* 0x000001001a027824 */ /* 0x000fe400078e00ff */
[----:B------:R-:W-:-:S03]  /*f020*/  IMAD.WIDE.U32 R24, R24, UR10, R30 ;  /* 0x0000000a18187c25 */ /* 0x000fc6000f8e001e */
[C---:B------:R-:W-:Y:S02]  /*f030*/  IADD3 R32, -R2.reuse, UR6, R32 ;  /* 0x0000000602207c10 */ /* 0x040fe4000fffe120 */
[----:B------:R-:W-:Y:S01]  /*f040*/  ISETP.GE.OR P0, PT, R2, UR6, P0 ;  /* 0x0000000602007c0c */ /* 0x000fe20008706670 */
[----:B------:R-:W-:-:S04]  /*f050*/  UIMAD.WIDE.U32 UR6, UR8, -0x55555555, URZ ;  /* 0xaaaaaaab080678a5 */ /* 0x000fc8000f8e003f */
[----:B------:R-:W-:Y:S02]  /*f060*/  USHF.R.U32.HI UR6, URZ, 0x1, UR7 ;  /* 0x000000013f067899 */ /* 0x000fe40008011607 */
[----:B------:R-:W-:Y:S02]  /*f070*/  UIMAD UR7, UR10, UR15, UR5 ;  /* 0x0000000f0a0772a4 */ /* 0x000fe4000f8e0205 */
[----:B------:R-:W-:-:S04]  /*f080*/  USEL UR5, URZ, 0x1, !UP0 ;  /* 0x000000013f057887 */ /* 0x000fc8000c000000 */
[----:B------:R-:W-:Y:S01]  /*f090*/  ULOP3.LUT UR4, UR4, UR5, URZ, 0x3c, !UPT ;  /* 0x0000000504047292 */ /* 0x000fe2000f8e3c3f */
[----:B------:R-:W-:Y:S01]  /*f0a0*/  VIADD R25, R25, UR7 ;  /* 0x0000000719197c36 */ /* 0x000fe20008000000 */
[----:B------:R-:W-:Y:S02]  /*f0b0*/  UIMAD UR5, UR6, -0x3, UR8 ;  /* 0xfffffffd060578a4 */ /* 0x000fe4000f8e0208 */
[----:B------:R-:W-:Y:S01]  /*f0c0*/  @UP1 ULOP3.LUT UR4, UR4, 0x1, UR6, 0x78, !UPT ;  /* 0x0000000104041892 */ /* 0x000fe2000f8e7806 */
[----:B------:R-:W-:Y:S11]  /*f0d0*/  @P0 BRA `(.L_x_37) ;  /* 0x0000012400bc0947 */ /* 0x000ff60003800000 */
[----:B------:R-:W0:Y:S01]  /*f0e0*/  LDC.64 R26, c[0x0][0x5c8] ;  /* 0x00017200ff1a7b82 */ /* 0x000e220000000a00 */
[----:B------:R-:W-:Y:S01]  /*f0f0*/  ULDC.64 UR6, c[0x0][0x5c0] ;  /* 0x0001700000067ab9 */ /* 0x000fe20000000a00 */
[----:B------:R-:W-:Y:S01]  /*f100*/  BSSY B0, `(.L_x_37) ;  /* 0x000126c000007945 */ /* 0x000fe20003800000 */
[-C--:B0-----:R-:W-:Y:S01]  /*f110*/  IMAD R2, R35, R26.reuse, RZ ;  /* 0x0000001a23027224 */ /* 0x081fe200078e02ff */
[----:B------:R-:W-:Y:S01]  /*f120*/  SHF.L.U64.HI R36, R26, 0x3, R27 ;  /* 0x000000031a247819 */ /* 0x000fe2000001021b */
[----:B------:R-:W-:-:S04]  /*f130*/  IMAD.WIDE.U32 R24, R33, R26, R24 ;  /* 0x0000001a21187225 */ /* 0x000fc800078e0018 */
[----:B------:R-:W-:Y:S01]  /*f140*/  IMAD R2, R33, R27, R2 ;  /* 0x0000001b21027224 */ /* 0x000fe200078e0202 */
[C---:B------:R-:W-:Y:S01]  /*f150*/  LEA R28, P2, R26.reuse, R24, 0x7 ;  /* 0x000000181a1c7211 */ /* 0x040fe200078438ff */
[----:B------:R-:W-:Y:S02]  /*f160*/  IMAD.SHL.U32 R3, R26, 0x8, RZ ;  /* 0x000000081a037824 */ /* 0x000fe400078e00ff */
[----:B------:R-:W-:Y:S01]  /*f170*/  IMAD.IADD R25, R25, 0x1, R2 ;  /* 0x0000000119197824 */ /* 0x000fe200078e0202 */
[C---:B------:R-:W-:Y:S02]  /*f180*/  IADD3 R2, P5, R24.reuse, UR6, RZ ;  /* 0x0000000618027c10 */ /* 0x040fe4000ffbe0ff */
[----:B------:R-:W-:Y:S02]  /*f190*/  IADD3 R24, P0, P1, R24, UR6, R3 ;  /* 0x0000000618187c10 */ /* 0x000fe4000f91e003 */
[----:B------:R-:W-:Y:S02]  /*f1a0*/  LEA.HI.X R29, R26, R25, R27, 0x7, P2 ;  /* 0x000000191a1d7211 */ /* 0x000fe400010f3c1b */
[----:B------:R-:W-:-:S02]  /*f1b0*/  IADD3 R26, P2, P3, R28, UR6, R3 ;  /* 0x000000061c1a7c10 */ /* 0x000fc4000fb5e003 */
[----:B------:R-:W-:Y:S02]  /*f1c0*/  IADD3.X R3, R25, UR7, RZ, P5, !PT ;  /* 0x0000000719037c10 */ /* 0x000fe4000affe4ff */
[----:B------:R-:W-:Y:S02]  /*f1d0*/  FSETP.NEU.AND P5, PT, RZ, UR23, PT ;  /* 0x00000017ff007c0b */ /* 0x000fe4000bfad000 */
[----:B------:R-:W-:Y:S02]  /*f1e0*/  IADD3 R28, P6, R28, UR6, RZ ;  /* 0x000000061c1c7c10 */ /* 0x000fe4000ffde0ff */
[--C-:B------:R-:W-:Y:S02]  /*f1f0*/  IADD3.X R27, R29, UR7, R36.reuse, P2, P3 ;  /* 0x000000071d1b7c10 */ /* 0x100fe400097e6424 */
[----:B------:R-:W-:Y:S02]  /*f200*/  IADD3.X R25, R25, UR7, R36, P0, P1 ;  /* 0x0000000719197c10 */ /* 0x000fe400087e2424 */
[----:B------:R-:W-:-:S05]  /*f210*/  IADD3.X R29, R29, UR7, RZ, P6, !PT ;  /* 0x000000071d1d7c10 */ /* 0x000fca000b7fe4ff */
[----:B------:R-:W-:Y:S05]  /*f220*/  @!P5 BRA `(.L_x_38) ;  /* 0x000000d800fcd947 */ /* 0x000fea0003800000 */
[----:B------:R-:W-:Y:S01]  /*f230*/  ULDC.64 UR6, c[0x0][0x5b8] ;  /* 0x00016e0000067ab9 */ /* 0x000fe20000000a00 */
[----:B------:R-:W-:Y:S01]  /*f240*/  BSSY B1, `(.L_x_39) ;  /* 0x0000013000017945 */ /* 0x000fe20003800000 */
[----:B------:R-:W-:Y:S01]  /*f250*/  IMAD.U32 R36, RZ, RZ, UR6 ;  /* 0x00000006ff247e24 */ /* 0x000fe2000f8e00ff */
[----:B------:R-:W-:-:S03]  /*f260*/  UIMAD UR6, UR11, UR6, URZ ;  /* 0x000000060b0672a4 */ /* 0x000fc6000f8e023f */
[----:B------:R-:W-:Y:S01]  /*f270*/  IMAD.WIDE.U32 R30, R36, UR10, R30 ;  /* 0x0000000a241e7c25 */ /* 0x000fe2000f8e001e */
[----:B------:R-:W-:-:S03]  /*f280*/  UIMAD UR6, UR10, UR7, UR6 ;  /* 0x000000070a0672a4 */ /* 0x000fc6000f8e0206 */
[----:B------:R-:W-:Y:S01]  /*f290*/  IMAD.MOV.U32 R36, RZ, RZ, R30 ;  /* 0x000000ffff247224 */ /* 0x000fe200078e001e */
[----:B------:R-:W-:Y:S02]  /*f2a0*/  ULDC.64 UR10, c[0x0][0x5a8] ;  /* 0x00016a00000a7ab9 */ /* 0x000fe40000000a00 */
[----:B------:R-:W-:Y:S01]  /*f2b0*/  VIADD R37, R31, UR6 ;  /* 0x000000061f257c36 */ /* 0x000fe20008000000 */
[----:B------:R-:W-:Y:S02]  /*f2c0*/  ULDC.64 UR6, c[0x0][0x5b0] ;  /* 0x00016c0000067ab9 */ /* 0x000fe40000000a00 */
[----:B------:R-:W-:Y:S02]  /*f2d0*/  IMAD R38, R35, UR6, RZ ;  /* 0x0000000623267c24 */ /* 0x000fe4000f8e02ff */
[----:B------:R-:W-:-:S04]  /*f2e0*/  IMAD.WIDE.U32 R30, R33, UR6, R36 ;  /* 0x00000006211e7c25 */ /* 0x000fc8000f8e0024 */
[----:B------:R-:W-:Y:S01]  /*f2f0*/  IMAD R38, R33, UR7, R38 ;  /* 0x0000000721267c24 */ /* 0x000fe2000f8e0226 */
[----:B------:R-:W-:-:S04]  /*f300*/  IADD3 R30, P0, R30, UR10, RZ ;  /* 0x0000000a1e1e7c10 */ /* 0x000fc8000ff1e0ff */
[--C-:B------:R-:W-:Y:S02]  /*f310*/  IADD3.X R31, R31, UR11, R38.reuse, P0, !PT ;  /* 0x0000000b1f1f7c10 */ /* 0x100fe400087fe426 */
[----:B------:R-:W-:Y:S02]  /*f320*/  ISETP.GE.AND P0, PT, R32, 0x1, PT ;  /* 0x000000012000780c */ /* 0x000fe40003f06270 */
[----:B------:R-:W-:Y:S02]  /*f330*/  PRMT R38, RZ, 0x7610, R38 ;  /* 0x00007610ff267816 */ /* 0x000fe40000000026 */
[----:B------:R-:W-:-:S13]  /*f340*/  ISETP.LT.OR P1, PT, R0, 0x1, !P0 ;  /* 0x000000010000780c */ /* 0x000fda0004721670 */
[----:B------:R-:W-:Y:S05]  /*f350*/  @P1 BRA `(.L_x_40) ;  /* 0x0000000000041947 */ /* 0x000fea0003800000 */
[----:B------:R0:W5:Y:S02]  /*f360*/  LDG.E.U8 R38, desc[UR20][R30.64] ;  /* 0x000000141e267981 */ /* 0x000164000c1e1100 */
.L_x_40:
[----:B------:R-:W-:Y:S05]  /*f370*/  BSYNC B1 ;  /* 0x0000000000017941 */ /* 0x000fea0003800000 */
.L_x_39:
[----:B-----5:R-:W-:Y:S01]  /*f380*/  LOP3.LUT R38, R38, 0xff, RZ, 0xc0, !PT ;  /* 0x000000ff26267812 */ /* 0x020fe200078ec0ff */
[----:B------:R-:W-:Y:S03]  /*f390*/  BSSY B1, `(.L_x_41) ;  /* 0x000000b000017945 */ /* 0x000fe60003800000 */
[----:B------:R-:W-:-:S05]  /*f3a0*/  F2FP.F16.E5M2.UNPACK_B R38, R38 ;  /* 0x00000026ff26723e */ /* 0x000fca00020004ff */
[----:B------:R-:W-:-:S05]  /*f3b0*/  HADD2.F32 R38, -RZ, R38.H0_H0 ;  /* 0x20000026ff267230 */ /* 0x000fca0000004100 */
[----:B------:R-:W-:-:S04]  /*f3c0*/  FMUL R38, R38, UR23 ;  /* 0x0000001726267c20 */ /* 0x000fc80008400000 */
[----:B------:R-:W-:-:S05]  /*f3d0*/  FFMA R4, R4, UR22, R38 ;  /* 0x0000001604047c23 */ /* 0x000fca0008000026 */
[----:B------:R-:W-:-:S05]  /*f3e0*/  F2FP.SATFINITE.E5M2.F32.PACK_AB_MERGE_C R4, RZ, R4, RZ ;  /* 0x00000004ff04723e */ /* 0x000fca00048060ff */
[----:B------:R2:W-:Y:S01]  /*f3f0*/  @!P1 STG.E.U8 desc[UR20][R2.64], R4 ;  /* 0x0000000402009986 */ /* 0x0005e2000c101114 */
[----:B------:R-:W-:Y:S02]  /*f400*/  ISETP.LT.OR P1, PT, R0, 0x2, !P0 ;  /* 0x000000020000780c */ /* 0x000fe40004721670 */
[----:B--2---:R-:W-:-:S11]  /*f410*/  PRMT R4, RZ, 0x7610, R4 ;  /* 0x00007610ff047816 */ /* 0x004fd60000000004 */
[----:B------:R-:W-:Y:S05]  /*f420*/  @P1 BRA `(.L_x_42) ;  /* 0x0000000000041947 */ /* 0x000fea0003800000 */
[----:B------:R2:W5:Y:S02]  /*f430*/  LDG.E.U8 R4, desc[UR20][R30.64+0x1] ;  /* 0x000001141e047981 */ /* 0x000564000c1e1100 */
.L_x_42:
[----:B------:R-:W-:Y:S05]  /*f440*/  BSYNC B1 ;  /* 0x0000000000017941 */ /* 0x000fea0003800000 */
.L_x_41:
        /* <DEDUP_REMOVED lines=8> */
[----:B------:R-:W-:-:S05]  /*f4d0*/  IADD3 R4, P1, R33, 0x8, RZ ;  /* 0x0000000821047810 */ /* 0x000fca0007f3e0ff */
[----:B----4-:R-:W-:-:S04]  /*f4e0*/  IMAD.X R5, RZ, RZ, R35, P1 ;  /* 0x000000ffff057224 */ /* 0x010fc800008e0623 */
[----:B------:R-:W-:-:S04]  /*f4f0*/  IMAD R5, R5, UR6, RZ ;  /* 0x0000000605057c24 */ /* 0x000fc8000f8e02ff */
[C---:B------:R-:W-:Y:S02]  /*f500*/  IMAD R38, R4.reuse, UR7, R5 ;  /* 0x0000000704267c24 */ /* 0x040fe4000f8e0205 */
[----:B------:R-:W-:-:S03]  /*f510*/  IMAD.WIDE.U32 R4, R4, UR6, R36 ;  /* 0x0000000604047c25 */ /* 0x000fc6000f8e0024 */
[----:B------:R-:W-:-:S04]  /*f520*/  IADD3 R4, P1, R4, UR10, RZ ;  /* 0x0000000a04047c10 */ /* 0x000fc8000ff3e0ff */
[--C-:B------:R-:W-:Y:S02]  /*f530*/  IADD3.X R5, R5, UR11, R38.reuse, P1, !PT ;  /* 0x0000000b05057c10 */ /* 0x100fe40008ffe426 */
[----:B------:R-:W-:Y:S02]  /*f540*/  ISETP.GE.AND P1, PT, R32, 0x9, PT ;  /* 0x000000092000780c */ /* 0x000fe40003f26270 */
[----:B------:R-:W-:Y:S02]  /*f550*/  PRMT R38, RZ, 0x7610, R38 ;  /* 0x00007610ff267816 */ /* 0x000fe40000000026 */
[----:B------:R-:W-:-:S13]  /*f560*/  ISETP.LT.OR P2, PT, R0, 0x1, !P1 ;  /* 0x000000010000780c */ /* 0x000fda0004f41670 */
[----:B------:R-:W-:Y:S05]  /*f570*/  @P2 BRA `(.L_x_44) ;  /* 0x0000000000042947 */ /* 0x000fea0003800000 */
[----:B------:R4:W5:Y:S02]  /*f580*/  LDG.E.U8 R38, desc[UR20][R4.64] ;  /* 0x0000001404267981 */ /* 0x000964000c1e1100 */
.L_x_44:
[----:B------:R-:W-:Y:S05]  /*f590*/  BSYNC B1 ;  /* 0x0000000000017941 */ /* 0x000fea0003800000 */
.L_x_43:
        /* <DEDUP_REMOVED lines=9> */
[----:B0-----:R-:W-:-:S11]  /*f630*/  PRMT R6, RZ, 0x7610, R6 ;  /* 0x00007610ff067816 */ /* 0x001fd60000000006 */
[----:B------:R-:W-:Y:S05]  /*f640*/  @P2 BRA `(.L_x_46) ;  /* 0x0000000000042947 */ /* 0x000fea0003800000 */
[----:B------:R0:W5:Y:S02]  /*f650*/  LDG.E.U8 R6, desc[UR20][R4.64+0x1] ;  /* 0x0000011404067981 */ /* 0x000164000c1e1100 */
.L_x_46:
[----:B------:R-:W-:Y:S05]  /*f660*/  BSYNC B1 ;  /* 0x0000000000017941 */ /* 0x000fea0003800000 */
.L_x_45:
[----:B-----5:R-:W-:Y:S01]  /*f670*/  LOP3.LUT R6, R6, 0xff, RZ, 0xc0, !PT ;  /* 0x000000ff06067812 */ /* 0x020fe200078ec0ff */
[----:B------:R-:W-:Y:S01]  /*f680*/  BSSY B1, `(.L_x_47) ;  /* 0x000000b000017945 */ /* 0x000fe20003800000 */
[----:B------:R-:W-:Y:S02]  /*f690*/  ISETP.LT.OR P3, PT, R0, 0x9, !P0 ;  /* 0x000000090000780c */ /* 0x000fe40004761670 */
[----:B------:R-:W-:-:S05]  /*f6a0*/  F2FP.F16.E5M2.UNPACK_B R6, R6 ;  /* 0x00000006ff06723e */ /* 0x000fca00020004ff */
[----:B------:R-:W-:-:S05]  /*f6b0*/  HADD2.F32 R6, -RZ, R6.H0_H0 ;  /* 0x20000006ff067230 */ /* 0x000fca0000004100 */
[----:B------:R-:W-:-:S04]  /*f6c0*/  FMUL R6, R6, UR23 ;  /* 0x0000001706067c20 */ /* 0x000fc80008400000 */
[--C-:B------:R-:W-:Y:S01]  /*f6d0*/  FFMA R7, R7, UR22, R6.reuse ;  /* 0x0000001607077c23 */ /* 0x100fe20008000006 */
[----:B------:R-:W-:-:S04]  /*f6e0*/  PRMT R6, RZ, 0x7610, R6 ;  /* 0x00007610ff067816 */ /* 0x000fc80000000006 */
[----:B------:R-:W-:-:S05]  /*f6f0*/  F2FP.SATFINITE.E5M2.F32.PACK_AB_MERGE_C R7, RZ, R7, RZ ;  /* 0x00000007ff07723e */ /* 0x000fca00048060ff */
[----:B------:R0:W-:Y:S01]  /*f700*/  @!P2 STG.E.U8 desc[UR20][R24.64+0x1], R7 ;  /* 0x000001071800a986 */ /* 0x0001e2000c101114 */
[----:B------:R-:W-:Y:S05]  /*f710*/  @P3 BRA `(.L_x_48) ;  /* 0x0000000000043947 */ /* 0x000fea0003800000 */
[----:B------:R0:W5:Y:S02]  /*f720*/  LDG.E.U8 R6, desc[UR20][R30.64+0x8] ;  /* 0x000008141e067981 */ /* 0x000164000c1e1100 */
.L_x_48:
[----:B------:R-:W-:Y:S05]  /*f730*/  BSYNC B1 ;  /* 0x0000000000017941 */ /* 0x000fea0003800000 */
.L_x_47:
        /* <DEDUP_REMOVED lines=12> */
.L_x_50:
[----:B------:R-:W-:Y:S05]  /*f800*/  BSYNC B1 ;  /* 0x0000000000017941 */ /* 0x000fea0003800000 */
.L_x_49:
        /* <DEDUP_REMOVED lines=12> */
.L_x_52:
[----:B------:R-:W-:Y:S05]  /*f8d0*/  BSYNC B1 ;  /* 0x0000000000017941 */ /* 0x000fea0003800000 */
.L_x_51:
        /* <DEDUP_REMOVED lines=12> */
.L_x_54:
[----:B------:R-:W-:Y:S05]  /*f9a0*/  BSYNC B1 ;  /* 0x0000000000017941 */ /* 0x000fea0003800000 */
.L_x_53:
        /* <DEDUP_REMOVED lines=12> */
.L_x_56:
[----:B------:R-:W-:Y:S05]  /*fa70*/  BSYNC B1 ;  /* 0x0000000000017941 */ /* 0x000fea0003800000 */
.L_x_55:
        /* <DEDUP_REMOVED lines=12> */
.L_x_58:
[----:B------:R-:W-:Y:S05]  /*fb40*/  BSYNC B1 ;  /* 0x0000000000017941 */ /* 0x000fea0003800000 */
.L_x_57:
        /* <DEDUP_REMOVED lines=12> */
.L_x_60:
[----:B------:R-:W-:Y:S05]  /*fc10*/  BSYNC B1 ;  /* 0x0000000000017941 */ /* 0x000fea0003800000 */
.L_x_59:
        /* <DEDUP_REMOVED lines=12> */
.L_x_62:
[----:B------:R-:W-:Y:S05]  /*fce0*/  BSYNC B1 ;  /* 0x0000000000017941 */ /* 0x000fea0003800000 */
.L_x_61:
        /* <DEDUP_REMOVED lines=12> */
.L_x_64:
[----:B------:R-:W-:Y:S05]  /*fdb0*/  BSYNC B1 ;  /* 0x0000000000017941 */ /* 0x000fea0003800000 */
.L_x_63:
        /* <DEDUP_REMOVED lines=12> */
.L_x_66:
[----:B------:R-:W-:Y:S05]  /*fe80*/  BSYNC B1 ;  /* 0x0000000000017941 */ /* 0x000fea0003800000 */
.L_x_65:
        /* <DEDUP_REMOVED lines=12> */
.L_x_68:
[----:B------:R-:W-:Y:S05]  /*ff50*/  BSYNC B1 ;  /* 0x0000000000017941 */ /* 0x000fea0003800000 */
.L_x_67:
        /* <DEDUP_REMOVED lines=12> */
.L_x_70:
[----:B------:R-:W-:Y:S05]  /*10020*/  BSYNC B1 ;  /* 0x0000000000017941 */ /* 0x000fea0003800000 */
.L_x_69:
        /* <DEDUP_REMOVED lines=12> */
.L_x_72:
[----:B------:R-:W-:Y:S05]  /*100f0*/  BSYNC B1 ;  /* 0x0000000000017941 */ /* 0x000fea0003800000 */
.L_x_71:
        /* <DEDUP_REMOVED lines=12> */
.L_x_74:
[----:B------:R-:W-:Y:S05]  /*101c0*/  BSYNC B1 ;  /* 0x0000000000017941 */ /* 0x000fea0003800000 */
.L_x_73:
        /* <DEDUP_REMOVED lines=12> */
.L_x_76:
[----:B------:R-:W-:Y:S05]  /*10290*/  BSYNC B1 ;  /* 0x0000000000017941 */ /* 0x000fea0003800000 */
.L_x_75:
        /* <DEDUP_REMOVED lines=12> */
.L_x_78:
[----:B------:R-:W-:Y:S05]  /*10360*/  BSYNC B1 ;  /* 0x0000000000017941 */ /* 0x000fea0003800000 */
.L_x_77:
        /* <DEDUP_REMOVED lines=12> */
.L_x_80:
[----:B------:R-:W-:Y:S05]  /*10430*/  BSYNC B1 ;  /* 0x0000000000017941 */ /* 0x000fea0003800000 */
.L_x_79:
        /* <DEDUP_REMOVED lines=12> */
.L_x_82:
[----:B------:R-:W-:Y:S05]  /*10500*/  BSYNC B1 ;  /* 0x0000000000017941 */ /* 0x000fea0003800000 */
.L_x_81:
        /* <DEDUP_REMOVED lines=12> */
.L_x_84:
[----:B------:R-:W-:Y:S05]  /*105d0*/  BSYNC B1 ;  /* 0x0000000000017941 */ /* 0x000fea0003800000 */
.L_x_83:
        /* <DEDUP_REMOVED lines=12> */
.L_x_86:
[----:B------:R-:W-:Y:S05]  /*106a0*/  BSYNC B1 ;  /* 0x0000000000017941 */ /* 0x000fea0003800000 */
.L_x_85:
        /* <DEDUP_REMOVED lines=12> */
.L_x_88:
[----:B------:R-:W-:Y:S05]  /*10770*/  BSYNC B1 ;  /* 0x0000000000017941 */ /* 0x000fea0003800000 */
.L_x_87:
        /* <DEDUP_REMOVED lines=12> */
.L_x_90:
[----:B------:R-:W-:Y:S05]  /*10840*/  BSYNC B1 ;  /* 0x0000000000017941 */ /* 0x000fea0003800000 */
.L_x_89:
        /* <DEDUP_REMOVED lines=12> */
.L_x_92:
[----:B------:R-:W-:Y:S05]  /*10910*/  BSYNC B1 ;  /* 0x0000000000017941 */ /* 0x000fea0003800000 */
.L_x_91:
        /* <DEDUP_REMOVED lines=12> */
.L_x_94:
[----:B------:R-:W-:Y:S05]  /*109e0*/  BSYNC B1 ;  /* 0x0000000000017941 */ /* 0x000fea0003800000 */
.L_x_93:
        /* <DEDUP_REMOVED lines=12> */
.L_x_96:
[----:B------:R-:W-:Y:S05]  /*10ab0*/  BSYNC B1 ;  /* 0x0000000000017941 */ /* 0x000fea0003800000 */
.L_x_95:
        /* <DEDUP_REMOVED lines=12> */
.L_x_98:
[----:B------:R-:W-:Y:S05]  /*10b80*/  BSYNC B1 ;  /* 0x0000000000017941 */ /* 0x000fea0003800000 */
.L_x_97:
        /* <DEDUP_REMOVED lines=12> */
.L_x_100:
[----:B------:R-:W-:Y:S05]  /*10c50*/  BSYNC B1 ;  /* 0x0000000000017941 */ /* 0x000fea0003800000 */
.L_x_99:
        /* <DEDUP_REMOVED lines=12> */
.L_x_102:
[----:B------:R-:W-:Y:S05]  /*10d20*/  BSYNC B1 ;  /* 0x0000000000017941 */ /* 0x000fea0003800000 */
.L_x_101:
        /* <DEDUP_REMOVED lines=12> */
.L_x_104:
[----:B------:R-:W-:Y:S05]  /*10df0*/  BSYNC B1 ;  /* 0x0000000000017941 */ /* 0x000fea0003800000 */
.L_x_103:
        /* <DEDUP_REMOVED lines=12> */
.L_x_106:
[----:B------:R-:W-:Y:S05]  /*10ec0*/  BSYNC B1 ;  /* 0x0000000000017941 */ /* 0x000fea0003800000 */
.L_x_105:
        /* <DEDUP_REMOVED lines=12> */
.L_x_108:
[----:B------:R-:W-:Y:S05]  /*10f90*/  BSYNC B1 ;  /* 0x0000000000017941 */ /* 0x000fea0003800000 */
.L_x_107:
        /* <DEDUP_REMOVED lines=12> */
.L_x_110:
[----:B------:R-:W-:Y:S05]  /*11060*/  BSYNC B1 ;  /* 0x0000000000017941 */ /* 0x000fea0003800000 */
.L_x_109:
        /* <DEDUP_REMOVED lines=12> */
.L_x_112:
[----:B------:R-:W-:Y:S05]  /*11130*/  BSYNC B1 ;  /* 0x0000000000017941 */ /* 0x000fea0003800000 */
.L_x_111:
        /* <DEDUP_REMOVED lines=12> */
.L_x_114:
[----:B------:R-:W-:Y:S05]  /*11200*/  BSYNC B1 ;  /* 0x0000000000017941 */ /* 0x000fea0003800000 */
.L_x_113:
        /* <DEDUP_REMOVED lines=12> */
.L_x_116:
[----:B------:R-:W-:Y:S05]  /*112d0*/  BSYNC B1 ;  /* 0x0000000000017941 */ /* 0x000fea0003800000 */
.L_x_115:
        /* <DEDUP_REMOVED lines=12> */
.L_x_118:
[----:B------:R-:W-:Y:S05]  /*113a0*/  BSYNC B1 ;  /* 0x0000000000017941 */ /* 0x000fea0003800000 */
.L_x_117:
        /* <DEDUP_REMOVED lines=12> */
.L_x_120:
[----:B------:R-:W-:Y:S05]  /*11470*/  BSYNC B1 ;  /* 0x0000000000017941 */ /* 0x000fea0003800000 */
.L_x_119:
        /* <DEDUP_REMOVED lines=12> */
.L_x_122:
[----:B------:R-:W-:Y:S05]  /*11540*/  BSYNC B1 ;  /* 0x0000000000017941 */ /* 0x000fea0003800000 */
.L_x_121:
        /* <DEDUP_REMOVED lines=12> */
.L_x_124:
[----:B------:R-:W-:Y:S05]  /*11610*/  BSYNC B1 ;  /* 0x0000000000017941 */ /* 0x000fea0003800000 */
.L_x_123:
[----:B-----5:R-:W-:Y:S01]  /*11620*/  LOP3.LUT R6, R6, 0xff, RZ, 0xc0, !PT ;  /* 0x000000ff06067812 */ /* 0x020fe200078ec0ff */
[----:B------:R-:W-:Y:S01]  /*11630*/  BSSY B1, `(.L_x_125) ;  /* 0x000000b000017945 */ /* 0x000fe20003800000 */
[----:B------:R-:W-:Y:S02]  /*11640*/  ISETP.LT.OR P2, PT, R0, 0x52, !P1 ;  /* 0x000000520000780c */ /* 0x000fe40004f41670 */
[----:B------:R-:W-:-:S05]  /*11650*/  F2FP.F16.E5M2.UNPACK_B R6, R6 ;  /* 0x00000006ff06723e */ /* 0x000fca00020004ff */
[----:B------:R-:W-:-:S05]  /*11660*/  HADD2.F32 R6, -RZ, R6.H0_H0 ;  /* 0x20000006ff067230 */ /* 0x000fca0000004100 */
[----:B------:R-:W-:-:S04]  /*11670*/  FMUL R6, R6, UR23 ;  /* 0x0000001706067c20 */ /* 0x000fc80008400000 */
[----:B------:R-:W-:-:S05]  /*11680*/  FFMA R6, R174, UR22, R6 ;  /* 0x00000016ae067c23 */ /* 0x000fca0008000006 */
[----:B0-----:R-:W-:Y:S02]  /*11690*/  F2FP.SATFINITE.E5M2.F32.PACK_AB_MERGE_C R7, RZ, R6, RZ ;  /* 0x00000006ff07723e */ /* 0x001fe400048060ff */
[----:B------:R-:W-:-:S03]  /*116a0*/  PRMT R6, RZ, 0x7610, R6 ;  /* 0x00007610ff067816 */ /* 0x000fc60000000006 */
[----:B------:R0:W-:Y:S01]  /*116b0*/  @!P3 STG.E.U8 desc[UR20][R24.64+0x50], R7 ;  /* 0x000050071800b986 */ /* 0x0001e2000c101114 */
[----:B------:R-:W-:Y:S05]  /*116c0*/  @P2 BRA `(.L_x_126) ;  /* 0x0000000000042947 */ /* 0x000fea0003800000 */
[----:B------:R0:W5:Y:S02]  /*116d0*/  LDG.E.U8 R6, desc[UR20][R4.64+0x51] ;  /* 0x0000511404067981 */ /* 0x000164000c1e1100 */
.L_x_126:
[----:B------:R-:W-:Y:S05]  /*116e0*/  BSYNC B1 ;  /* 0x0000000000017941 */ /* 0x000fea0003800000 */
.L_x_125:
        /* <DEDUP_REMOVED lines=12> */
.L_x_128:
[----:B------:R-:W-:Y:S05]  /*117b0*/  BSYNC B1 ;  /* 0x0000000000017941 */ /* 0x000fea0003800000 */
.L_x_127:
        /* <DEDUP_REMOVED lines=12> */
.L_x_130:
[----:B------:R-:W-:Y:S05]  /*11880*/  BSYNC B1 ;  /* 0x0000000000017941 */ /* 0x000fea0003800000 */
.L_x_129:
        /* <DEDUP_REMOVED lines=12> */
.L_x_132:
[----:B------:R-:W-:Y:S05]  /*11950*/  BSYNC B1 ;  /* 0x0000000000017941 */ /* 0x000fea0003800000 */
.L_x_131:
[----:B-----5:R-:W-:Y:S01]  /*11960*/  LOP3.LUT R6, R6, 0xff, RZ, 0xc0, !PT ;  /* 0x000000ff06067812 */ /* 0x020fe200078ec0ff */
[----:B------:R-:W-:Y:S01]  /*11970*/  BSSY B1, `(.L_x_133) ;  /* 0x000000b000017945 */ /* 0x000fe20003800000 */
[----:B------:R-:W-:Y:S02]  /*11980*/  ISETP.LT.OR P2, PT, R0, 0x5a, !P1 ;  /* 0x0000005a0000780c */ /* 0x000fe40004f41670 */
[----:B------:R-:W-:-:S05]  /*11990*/  F2FP.F16.E5M2.UNPACK_B R6, R6 ;  /* 0x00000006ff06723e */ /* 0x000fca00020004ff */
[----:B------:R-:W-:-:S05]  /*119a0*/  HADD2.F32 R6, -RZ, R6.H0_H0 ;  /* 0x20000006ff067230 */ /* 0x000fca0000004100 */
[----:B0-----:R-:W-:Y:S01]  /*119b0*/  FMUL R7, R6, UR23 ;  /* 0x0000001706077c20 */ /* 0x001fe20008400000 */
[----:B------:R-:W-:-:S03]  /*119c0*/  PRMT R6, RZ, 0x7610, R6 ;  /* 0x00007610ff067816 */ /* 0x000fc60000000006 */
[----:B------:R-:W-:-:S05]  /*119d0*/  FFMA R7, R178, UR22, R7 ;  /* 0x00000016b2077c23 */ /* 0x000fca0008000007 */
[----:B------:R-:W-:-:S05]  /*119e0*/  F2FP.SATFINITE.E5M2.F32.PACK_AB_MERGE_C R7, RZ, R7, RZ ;  /* 0x00000007ff07723e */ /* 0x000fca00048060ff */
[----:B------:R0:W-:Y:S01]  /*119f0*/  @!P3 STG.E.U8 desc[UR20][R24.64+0x58], R7 ;  /* 0x000058071800b986 */ /* 0x0001e2000c101114 */
[----:B------:R-:W-:Y:S05]  /*11a00*/  @P2 BRA `(.L_x_134) ;  /* 0x0000000000042947 */ /* 0x000fea0003800000 */
[----:B------:R0:W5:Y:S02]  /*11a10*/  LDG.E.U8 R6, desc[UR20][R4.64+0x59] ;  /* 0x0000591404067981 */ /* 0x000164000c1e1100 */
.L_x_134:
[----:B------:R-:W-:Y:S05]  /*11a20*/  BSYNC B1 ;  /* 0x0000000000017941 */ /* 0x000fea0003800000 */
.L_x_133:
        /* <DEDUP_REMOVED lines=12> */
.L_x_136:
[----:B------:R-:W-:Y:S05]  /*11af0*/  BSYNC B1 ;  /* 0x0000000000017941 */ /* 0x000fea0003800000 */
.L_x_135:
        /* <DEDUP_REMOVED lines=12> */
.L_x_138:
[----:B------:R-:W-:Y:S05]  /*11bc0*/  BSYNC B1 ;  /* 0x0000000000017941 */ /* 0x000fea0003800000 */
.L_x_137:
        /* <DEDUP_REMOVED lines=12> */
.L_x_140:
[----:B------:R-:W-:Y:S05]  /*11c90*/  BSYNC B1 ;  /* 0x0000000000017941 */ /* 0x000fea0003800000 */
.L_x_139:
        /* <DEDUP_REMOVED lines=12> */
.L_x_142:
[----:B------:R-:W-:Y:S05]  /*11d60*/  BSYNC B1 ;  /* 0x0000000000017941 */ /* 0x000fea0003800000 */
.L_x_141:
        /* <DEDUP_REMOVED lines=12> */
.L_x_144:
[----:B------:R-:W-:Y:S05]  /*11e30*/  BSYNC B1 ;  /* 0x0000000000017941 */ /* 0x000fea0003800000 */
.L_x_143:
        /* <DEDUP_REMOVED lines=12> */
.L_x_146:
[----:B------:R-:W-:Y:S05]  /*11f00*/  BSYNC B1 ;  /* 0x0000000000017941 */ /* 0x000fea0003800000 */
.L_x_145:
        /* <DEDUP_REMOVED lines=12> */
.L_x_148:
[----:B------:R-:W-:Y:S05]  /*11fd0*/  BSYNC B1 ;  /* 0x0000000000017941 */ /* 0x000fea0003800000 */
.L_x_147:
        /* <DEDUP_REMOVED lines=12> */
.L_x_150:
[----:B------:R-:W-:Y:S05]  /*120a0*/  BSYNC B1 ;  /* 0x0000000000017941 */ /* 0x000fea0003800000 */
.L_x_149:
        /* <DEDUP_REMOVED lines=12> */
.L_x_152:
[----:B------:R-:W-:Y:S05]  /*12170*/  BSYNC B1 ;  /* 0x0000000000017941 */ /* 0x000fea0003800000 */
.L_x_151:
        /* <DEDUP_REMOVED lines=12> */
.L_x_154:
[----:B------:R-:W-:Y:S05]  /*12240*/  BSYNC B1 ;  /* 0x0000000000017941 */ /* 0x000fea0003800000 */
.L_x_153:
        /* <DEDUP_REMOVED lines=12> */
.L_x_156:
[----:B------:R-:W-:Y:S05]  /*12310*/  BSYNC B1 ;  /* 0x0000000000017941 */ /* 0x000fea0003800000 */
.L_x_155:
        /* <DEDUP_REMOVED lines=12> */
.L_x_158:
[----:B------:R-:W-:Y:S05]  /*123e0*/  BSYNC B1 ;  /* 0x0000000000017941 */ /* 0x000fea0003800000 */
.L_x_157:
        /* <DEDUP_REMOVED lines=12> */
.L_x_160:
[----:B------:R-:W-:Y:S05]  /*124b0*/  BSYNC B1 ;  /* 0x0000000000017941 */ /* 0x000fea0003800000 */
.L_x_159:
        /* <DEDUP_REMOVED lines=12> */
.L_x_162:
[----:B------:R-:W-:Y:S05]  /*12580*/  BSYNC B1 ;  /* 0x0000000000017941 */ /* 0x000fea0003800000 */
.L_x_161:
        /* <DEDUP_REMOVED lines=12> */
.L_x_164:
[----:B------:R-:W-:Y:S05]  /*12650*/  BSYNC B1 ;  /* 0x0000000000017941 */ /* 0x000fea0003800000 */
.L_x_163:
        /* <DEDUP_REMOVED lines=12> */
.L_x_166:
[----:B------:R-:W-:Y:S05]  /*12720*/  BSYNC B1 ;  /* 0x0000000000017941 */ /* 0x000fea0003800000 */
.L_x_165:
        /* <DEDUP_REMOVED lines=12> */
.L_x_168:
[----:B------:R-:W-:Y:S05]  /*127f0*/  BSYNC B1 ;  /* 0x0000000000017941 */ /* 0x000fea0003800000 */
.L_x_167:
        /* <DEDUP_REMOVED lines=12> */
.L_x_170:
[----:B------:R-:W-:Y:S05]  /*128c0*/  BSYNC B1 ;  /* 0x0000000000017941 */ /* 0x000fea0003800000 */
.L_x_169:
        /* <DEDUP_REMOVED lines=12> */
.L_x_172:
[----:B------:R-:W-:Y:S05]  /*12990*/  BSYNC B1 ;  /* 0x0000000000017941 */ /* 0x000fea0003800000 */
.L_x_171:
        /* <DEDUP_REMOVED lines=12> */
.L_x_174:
[----:B------:R-:W-:Y:S05]  /*12a60*/  BSYNC B1 ;  /* 0x0000000000017941 */ /* 0x000fea0003800000 */
.L_x_173:
        /* <DEDUP_REMOVED lines=12> */
.L_x_176:
[----:B------:R-:W-:Y:S05]  /*12b30*/  BSYNC B1 ;  /* 0x0000000000017941 */ /* 0x000fea0003800000 */
.L_x_175:
        /* <DEDUP_REMOVED lines=12> */
.L_x_178:
[----:B------:R-:W-:Y:S05]  /*12c00*/  BSYNC B1 ;  /* 0x0000000000017941 */ /* 0x000fea0003800000 */
.L_x_177:
        /* <DEDUP_REMOVED lines=12> */
.L_x_180:
[----:B------:R-:W-:Y:S05]  /*12cd0*/  BSYNC B1 ;  /* 0x0000000000017941 */ /* 0x000fea0003800000 */
.L_x_179:
        /* <DEDUP_REMOVED lines=12> */
.L_x_182:
[----:B------:R-:W-:Y:S05]  /*12da0*/  BSYNC B1 ;  /* 0x0000000000017941 */ /* 0x000fea0003800000 */
.L_x_181:
        /* <DEDUP_REMOVED lines=12> */
.L_x_184:
[----:B------:R-:W-:Y:S05]  /*12e70*/  BSYNC B1 ;  /* 0x0000000000017941 */ /* 0x000fea0003800000 */
.L_x_183:
        /* <DEDUP_REMOVED lines=12> */
.L_x_186:
[----:B------:R-:W-:Y:S05]  /*12f40*/  BSYNC B1 ;  /* 0x0000000000017941 */ /* 0x000fea0003800000 */
.L_x_185:
        /* <DEDUP_REMOVED lines=12> */
.L_x_188:
[----:B------:R-:W-:Y:S05]  /*13010*/  BSYNC B1 ;  /* 0x0000000000017941 */ /* 0x000fea0003800000 */
.L_x_187:
        /* <DEDUP_REMOVED lines=12> */
.L_x_190:
[----:B------:R-:W-:Y:S05]  /*130e0*/  BSYNC B1 ;  /* 0x0000000000017941 */ /* 0x000fea0003800000 */
.L_x_189:
        /* <DEDUP_REMOVED lines=12> */
.L_x_192:
[----:B------:R-:W-:Y:S05]  /*131b0*/  BSYNC B1 ;  /* 0x0000000000017941 */ /* 0x000fea0003800000 */
.L_x_191:
        /* <DEDUP_REMOVED lines=12> */
.L_x_194:
[----:B------:R-:W-:Y:S05]  /*13280*/  BSYNC B1 ;  /* 0x0000000000017941 */ /* 0x000fea0003800000 */
.L_x_193:
        /* <DEDUP_REMOVED lines=12> */
.L_x_196:
[----:B------:R-:W-:Y:S05]  /*13350*/  BSYNC B1 ;  /* 0x0000000000017941 */ /* 0x000fea0003800000 */
.L_x_195:
        /* <DEDUP_REMOVED lines=12> */
.L_x_198:
[----:B------:R-:W-:Y:S05]  /*13420*/  BSYNC B1 ;  /* 0x0000000000017941 */ /* 0x000fea0003800000 */
.L_x_197:
        /* <DEDUP_REMOVED lines=12> */
.L_x_200:
[----:B------:R-:W-:Y:S05]  /*134f0*/  BSYNC B1 ;  /* 0x0000000000017941 */ /* 0x000fea0003800000 */
.L_x_199:
        /* <DEDUP_REMOVED lines=12> */
.L_x_202:
[----:B------:R-:W-:Y:S05]  /*135c0*/  BSYNC B1 ;  /* 0x0000000000017941 */ /* 0x000fea0003800000 */
.L_x_201:
        /* <DEDUP_REMOVED lines=12> */
.L_x_204:
[----:B------:R-:W-:Y:S05]  /*13690*/  BSYNC B1 ;  /* 0x0000000000017941 */ /* 0x000fea0003800000 */
.L_x_203:
        /* <DEDUP_REMOVED lines=12> */
.L_x_206:
[----:B------:R-:W-:Y:S05]  /*13760*/  BSYNC B1 ;  /* 0x0000000000017941 */ /* 0x000fea0003800000 */
.L_x_205:
        /* <DEDUP_REMOVED lines=12> */
.L_x_208:
[----:B------:R-:W-:Y:S05]  /*13830*/  BSYNC B1 ;  /* 0x0000000000017941 */ /* 0x000fea0003800000 */
.L_x_207:
        /* <DEDUP_REMOVED lines=12> */
.L_x_210:
[----:B------:R-:W-:Y:S05]  /*13900*/  BSYNC B1 ;  /* 0x0000000000017941 */ /* 0x000fea0003800000 */
.L_x_209:
        /* <DEDUP_REMOVED lines=12> */
.L_x_212:
[----:B------:R-:W-:Y:S05]  /*139d0*/  BSYNC B1 ;  /* 0x0000000000017941 */ /* 0x000fea0003800000 */
.L_x_211:
        /* <DEDUP_REMOVED lines=12> */
.L_x_214:
[----:B------:R-:W-:Y:S05]  /*13aa0*/  BSYNC B1 ;  /* 0x0000000000017941 */ /* 0x000fea0003800000 */
.L_x_213:
        /* <DEDUP_REMOVED lines=12> */
.L_x_216:
[----:B------:R-:W-:Y:S05]  /*13b70*/  BSYNC B1 ;  /* 0x0000000000017941 */ /* 0x000fea0003800000 */
.L_x_215:
        /* <DEDUP_REMOVED lines=12> */
.L_x_218:
[----:B------:R-:W-:Y:S05]  /*13c40*/  BSYNC B1 ;  /* 0x0000000000017941 */ /* 0x000fea0003800000 */
.L_x_217:
        /* <DEDUP_REMOVED lines=12> */
.L_x_220:
[----:B------:R-:W-:Y:S05]  /*13d10*/  BSYNC B1 ;  /* 0x0000000000017941 */ /* 0x000fea0003800000 */
.L_x_219:
        /* <DEDUP_REMOVED lines=12> */
.L_x_222:
[----:B------:R-:W-:Y:S05]  /*13de0*/  BSYNC B1 ;  /* 0x0000000000017941 */ /* 0x000fea0003800000 */
.L_x_221:
        /* <DEDUP_REMOVED lines=12> */
.L_x_224:
[----:B------:R-:W-:Y:S05]  /*13eb0*/  BSYNC B1 ;  /* 0x0000000000017941 */ /* 0x000fea0003800000 */
.L_x_223:
        /* <DEDUP_REMOVED lines=12> */
.L_x_226:
[----:B------:R-:W-:Y:S05]  /*13f80*/  BSYNC B1 ;  /* 0x0000000000017941 */ /* 0x000fea0003800000 */
.L_x_225:
        /* <DEDUP_REMOVED lines=12> */
.L_x_228:
[----:B------:R-:W-:Y:S05]  /*14050*/  BSYNC B1 ;  /* 0x0000000000017941 */ /* 0x000fea0003800000 */
.L_x_227:
        /* <DEDUP_REMOVED lines=12> */
.L_x_230:
[----:B------:R-:W-:Y:S05]  /*14120*/  BSYNC B1 ;  /* 0x0000000000017941 */ /* 0x000fea0003800000 */
.L_x_229:
        /* <DEDUP_REMOVED lines=12> */
.L_x_232:
[----:B------:R-:W-:Y:S05]  /*141f0*/  BSYNC B1 ;  /* 0x0000000000017941 */ /* 0x000fea0003800000 */
.L_x_231:
        /* <DEDUP_REMOVED lines=12> */
.L_x_234:
[----:B------:R-:W-:Y:S05]  /*142c0*/  BSYNC B1 ;  /* 0x0000000000017941 */ /* 0x000fea0003800000 */
.L_x_233:
        /* <DEDUP_REMOVED lines=12> */
.L_x_236:
[----:B------:R-:W-:Y:S05]  /*14390*/  BSYNC B1 ;  /* 0x0000000000017941 */ /* 0x000fea0003800000 */
.L_x_235:
        /* <DEDUP_REMOVED lines=12> */
.L_x_238:
[----:B------:R-:W-:Y:S05]  /*14460*/  BSYNC B1 ;  /* 0x0000000000017941 */ /* 0x000fea0003800000 */
.L_x_237:
        /* <DEDUP_REMOVED lines=12> */
.L_x_240:
[----:B------:R-:W-:Y:S05]  /*14530*/  BSYNC B1 ;  /* 0x0000000000017941 */ /* 0x000fea0003800000 */
.L_x_239:
        /* <DEDUP_REMOVED lines=12> */
.L_x_242:
[----:B------:R-:W-:Y:S05]  /*14600*/  BSYNC B1 ;  /* 0x0000000000017941 */ /* 0x000fea0003800000 */
.L_x_241:
        /* <DEDUP_REMOVED lines=12> */
.L_x_244:
[----:B------:R-:W-:Y:S05]  /*146d0*/  BSYNC B1 ;  /* 0x0000000000017941 */ /* 0x000fea0003800000 */
.L_x_243:
        /* <DEDUP_REMOVED lines=12> */
.L_x_246:
[----:B------:R-:W-:Y:S05]  /*147a0*/  BSYNC B1 ;  /* 0x0000000000017941 */ /* 0x000fea0003800000 */
.L_x_245:
        /* <DEDUP_REMOVED lines=12> */
.L_x_248:
[----:B------:R-:W-:Y:S05]  /*14870*/  BSYNC B1 ;  /* 0x0000000000017941 */ /* 0x000fea0003800000 */
.L_x_247:
        /* <DEDUP_REMOVED lines=12> */
.L_x_250:
[----:B------:R-:W-:Y:S05]  /*14940*/  BSYNC B1 ;  /* 0x0000000000017941 */ /* 0x000fea0003800000 */
.L_x_249:
        /* <DEDUP_REMOVED lines=12> */
.L_x_252:
[----:B------:R-:W-:Y:S05]  /*14a10*/  BSYNC B1 ;  /* 0x0000000000017941 */ /* 0x000fea0003800000 */
.L_x_251:
[----:B0-----:R-:W2:Y:S01]  /*14a20*/  LDL.LU R7, [R1+0x200] ;  /* 0x0002000001077983 */ /* 0x001ea20000300800 */
[----:B-----5:R-:W-:Y:S01]  /*14a30*/  LOP3.LUT R6, R6, 0xff, RZ, 0xc0, !PT ;  /* 0x000000ff06067812 */ /* 0x020fe200078ec0ff */
[----:B------:R-:W-:Y:S01]  /*14a40*/  BSSY B1, `(.L_x_253) ;  /* 0x000000b000017945 */ /* 0x000fe20003800000 */
[----:B------:R-:W-:Y:S02]  /*14a50*/  ISETP.LT.OR P2, PT, R0, 0xd2, !P1 ;  /* 0x000000d20000780c */ /* 0x000fe40004f41670 */
[----:B------:R-:W-:-:S05]  /*14a60*/  F2FP.F16.E5M2.UNPACK_B R6, R6 ;  /* 0x00000006ff06723e */ /* 0x000fca00020004ff */
[----:B------:R-:W-:-:S05]  /*14a70*/  HADD2.F32 R6, -RZ, R6.H0_H0 ;  /* 0x20000006ff067230 */ /* 0x000fca0000004100 */
[----:B------:R-:W-:-:S04]  /*14a80*/  FMUL R6, R6, UR23 ;  /* 0x0000001706067c20 */ /* 0x000fc80008400000 */
[----:B--2---:R-:W-:-:S05]  /*14a90*/  FFMA R6, R7, UR22, R6 ;  /* 0x0000001607067c23 */ /* 0x004fca0008000006 */
[----:B------:R-:W-:Y:S02]  /*14aa0*/  F2FP.SATFINITE.E5M2.F32.PACK_AB_MERGE_C R7, RZ, R6, RZ ;  /* 0x00000006ff07723e */ /* 0x000fe400048060ff */
[----:B------:R-:W-:-:S03]  /*14ab0*/  PRMT R6, RZ, 0x7610, R6 ;  /* 0x00007610ff067816 */ /* 0x000fc60000000006 */
[----:B------:R0:W-:Y:S01]  /*14ac0*/  @!P3 STG.E.U8 desc[UR20][R24.64+0xd0], R7 ;  /* 0x0000d0071800b986 */ /* 0x0001e2000c101114 */
[----:B------:R-:W-:Y:S05]  /*14ad0*/  @P2 BRA `(.L_x_254) ;  /* 0x0000000000042947 */ /* 0x000fea0003800000 */
[----:B------:R2:W5:Y:S02]  /*14ae0*/  LDG.E.U8 R6, desc[UR20][R4.64+0xd1] ;  /* 0x0000d11404067981 */ /* 0x000564000c1e1100 */
.L_x_254:
[----:B------:R-:W-:Y:S05]  /*14af0*/  BSYNC B1 ;  /* 0x0000000000017941 */ /* 0x000fea0003800000 */
.L_x_253:
[----:B0-----:R-:W3:Y:S01]  /*14b00*/  LDL.LU R7, [R1+0x204] ;  /* 0x0002040001077983 */ /* 0x001ee20000300800 */
[----:B-----5:R-:W-:Y:S01]  /*14b10*/  LOP3.LUT R6, R6, 0xff, RZ, 0xc0, !PT ;  /* 0x000000ff06067812 */ /* 0x020fe200078ec0ff */
[----:B------:R-:W-:Y:S01]  /*14b20*/  BSSY B1, `(.L_x_255) ;  /* 0x000000b000017945 */ /* 0x000fe20003800000 */
[----:B------:R-:W-:Y:S02]  /*14b30*/  ISETP.LT.OR P3, PT, R0, 0xd9, !P0 ;  /* 0x000000d90000780c */ /* 0x000fe40004761670 */
[----:B------:R-:W-:-:S05]  /*14b40*/  F2FP.F16.E5M2.UNPACK_B R6, R6 ;  /* 0x00000006ff06723e */ /* 0x000fca00020004ff */
[----:B------:R-:W-:-:S05]  /*14b50*/  HADD2.F32 R6, -RZ, R6.H0_H0 ;  /* 0x20000006ff067230 */ /* 0x000fca0000004100 */
[----:B------:R-:W-:-:S04]  /*14b60*/  FMUL R6, R6, UR23 ;  /* 0x0000001706067c20 */ /* 0x000fc80008400000 */
[----:B---3--:R-:W-:-:S05]  /*14b70*/  FFMA R6, R7, UR22, R6 ;  /* 0x0000001607067c23 */ /* 0x008fca0008000006 */
[----:B------:R-:W-:Y:S02]  /*14b80*/  F2FP.SATFINITE.E5M2.F32.PACK_AB_MERGE_C R7, RZ, R6, RZ ;  /* 0x00000006ff07723e */ /* 0x000fe400048060ff */
[----:B------:R-:W-:-:S03]  /*14b90*/  PRMT R6, RZ, 0x7610, R6 ;  /* 0x00007610ff067816 */ /* 0x000fc60000000006 */
[----:B------:R0:W-:Y:S01]  /*14ba0*/  @!P2 STG.E.U8 desc[UR20][R24.64+0xd1], R7 ;  /* 0x0000d1071800a986 */ /* 0x0001e2000c101114 */
[----:B------:R-:W-:Y:S05]  /*14bb0*/  @P3 BRA `(.L_x_256) ;  /* 0x0000000000043947 */ /* 0x000fea0003800000 */
[----:B------:R3:W5:Y:S02]  /*14bc0*/  LDG.E.U8 R6, desc[UR20][R30.64+0xd8] ;  /* 0x0000d8141e067981 */ /* 0x000764000c1e1100 */
.L_x_256:
[----:B------:R-:W-:Y:S05]  /*14bd0*/  BSYNC B1 ;  /* 0x0000000000017941 */ /* 0x000fea0003800000 */
.L_x_255:
        /* <DEDUP_REMOVED lines=13> */
.L_x_258:
[----:B------:R-:W-:Y:S05]  /*14cb0*/  BSYNC B1 ;  /* 0x0000000000017941 */ /* 0x000fea0003800000 */
.L_x_257:
        /* <DEDUP_REMOVED lines=13> */
.L_x_260:
[----:B------:R-:W-:Y:S05]  /*14d90*/  BSYNC B1 ;  /* 0x0000000000017941 */ /* 0x000fea0003800000 */
.L_x_259:
        /* <DEDUP_REMOVED lines=13> */
.L_x_262:
[----:B------:R-:W-:Y:S05]  /*14e70*/  BSYNC B1 ;  /* 0x0000000000017941 */ /* 0x000fea0003800000 */
.L_x_261:
        /* <DEDUP_REMOVED lines=13> */
.L_x_264:
[----:B------:R-:W-:Y:S05]  /*14f50*/  BSYNC B1 ;  /* 0x0000000000017941 */ /* 0x000fea0003800000 */
.L_x_263:
        /* <DEDUP_REMOVED lines=13> */
.L_x_266:
[----:B------:R-:W-:Y:S05]  /*15030*/  BSYNC B1 ;  /* 0x0000000000017941 */ /* 0x000fea0003800000 */
.L_x_265:
        /* <DEDUP_REMOVED lines=13> */
.L_x_268:
[----:B------:R-:W-:Y:S05]  /*15110*/  BSYNC B1 ;  /* 0x0000000000017941 */ /* 0x000fea0003800000 */
.L_x_267:
        /* <DEDUP_REMOVED lines=13> */
.L_x_270:
[----:B------:R-:W-:Y:S05]  /*151f0*/  BSYNC B1 ;  /* 0x0000000000017941 */ /* 0x000fea0003800000 */
.L_x_269:
        /* <DEDUP_REMOVED lines=13> */
.L_x_272:
[----:B------:R-:W-:Y:S05]  /*152d0*/  BSYNC B1 ;  /* 0x0000000000017941 */ /* 0x000fea0003800000 */
.L_x_271:
        /* <DEDUP_REMOVED lines=13> */
.L_x_274:
[----:B------:R-:W-:Y:S05]  /*153b0*/  BSYNC B1 ;  /* 0x0000000000017941 */ /* 0x000fea0003800000 */
.L_x_273:
        /* <DEDUP_REMOVED lines=13> */
.L_x_276:
[----:B------:R-:W-:Y:S05]  /*15490*/  BSYNC B1 ;  /* 0x0000000000017941 */ /* 0x000fea0003800000 */
.L_x_275:
        /* <DEDUP_REMOVED lines=13> */
.L_x_278:
[----:B------:R-:W-:Y:S05]  /*15570*/  BSYNC B1 ;  /* 0x0000000000017941 */ /* 0x000fea0003800000 */
.L_x_277:
        /* <DEDUP_REMOVED lines=13> */
.L_x_280:
[----:B------:R-:W-:Y:S05]  /*15650*/  BSYNC B1 ;  /* 0x0000000000017941 */ /* 0x000fea0003800000 */
.L_x_279:
        /* <DEDUP_REMOVED lines=13> */
.L_x_282:
[----:B------:R-:W-:Y:S05]  /*15730*/  BSYNC B1 ;  /* 0x0000000000017941 */ /* 0x000fea0003800000 */
.L_x_281:
        /* <DEDUP_REMOVED lines=13> */
.L_x_284:
[----:B------:R-:W-:Y:S05]  /*15810*/  BSYNC B1 ;  /* 0x0000000000017941 */ /* 0x000fea0003800000 */
.L_x_283:
        /* <DEDUP_REMOVED lines=13> */
.L_x_286:
[----:B------:R-:W-:Y:S05]  /*158f0*/  BSYNC B1 ;  /* 0x0000000000017941 */ /* 0x000fea0003800000 */
.L_x_285:
        /* <DEDUP_REMOVED lines=13> */
.L_x_288:
[----:B------:R-:W-:Y:S05]  /*159d0*/  BSYNC B1 ;  /* 0x0000000000017941 */ /* 0x000fea0003800000 */
.L_x_287:
        /* <DEDUP_REMOVED lines=13> */
.L_x_290:
[----:B------:R-:W-:Y:S05]  /*15ab0*/  BSYNC B1 ;  /* 0x0000000000017941 */ /* 0x000fea0003800000 */
.L_x_289:
        /* <DEDUP_REMOVED lines=13> */
.L_x_292:
[----:B------:R-:W-:Y:S05]  /*15b90*/  BSYNC B1 ;  /* 0x0000000000017941 */ /* 0x000fea0003800000 */
.L_x_291:
[----:B0-----:R-:W2:Y:S01]  /*15ba0*/  LDL.LU R3, [R1+0x250] ;  /* 0x0002500001037983 */ /* 0x001ea20000300800 */
[----:B-----5:R-:W-:Y:S01]  /*15bb0*/  LOP3.LUT R6, R6, 0xff, RZ, 0xc0, !PT ;  /* 0x000000ff06067812 */ /* 0x020fe200078ec0ff */
[----:B------:R-:W-:Y:S01]  /*15bc0*/  BSSY B1, `(.L_x_293) ;  /* 0x000000b000017945 */ /* 0x000fe20003800000 */
[----:B------:R-:W-:Y:S02]  /*15bd0*/  ISETP.LT.OR P1, PT, R0, 0xfa, !P1 ;  /* 0x000000fa0000780c */ /* 0x000fe40004f21670 */
[----:B------:R-:W-:Y:S02]  /*15be0*/  F2FP.F16.E5M2.UNPACK_B R6, R6 ;  /* 0x00000006ff06723e */ /* 0x000fe400020004ff */
[----:B------:R-:W-:-:S03]  /*15bf0*/  PRMT R2, RZ, 0x7610, R2 ;  /* 0x00007610ff027816 */ /* 0x000fc60000000002 */
[----:B------:R-:W-:-:S05]  /*15c00*/  HADD2.F32 R6, -RZ, R6.H0_H0 ;  /* 0x20000006ff067230 */ /* 0x000fca0000004100 */
[----:B------:R-:W-:-:S04]  /*15c10*/  FMUL R6, R6, UR23 ;  /* 0x0000001706067c20 */ /* 0x000fc80008400000 */
[----:B--2---:R-:W-:-:S05]  /*15c20*/  FFMA R6, R3, UR22, R6 ;  /* 0x0000001603067c23 */ /* 0x004fca0008000006 */
[----:B------:R-:W-:-:S05]  /*15c30*/  F2FP.SATFINITE.E5M2.F32.PACK_AB_MERGE_C R3, RZ, R6, RZ ;  /* 0x00000006ff03723e */ /* 0x000fca00048060ff */
[----:B------:R0:W-:Y:S01]  /*15c40*/  @!P2 STG.E.U8 desc[UR20][R24.64+0xf8], R3 ;  /* 0x0000f8031800a986 */ /* 0x0001e2000c101114 */
[----:B------:R-:W-:Y:S05]  /*15c50*/  @P1 BRA `(.L_x_294) ;  /* 0x0000000000041947 */ /* 0x000fea0003800000 */
[----:B------:R2:W5:Y:S02]  /*15c60*/  LDG.E.U8 R2, desc[UR20][R4.64+0xf9] ;  /* 0x0000f91404027981 */ /* 0x000564000c1e1100 */
.L_x_294:
[----:B------:R-:W-:Y:S05]  /*15c70*/  BSYNC B1 ;  /* 0x0000000000017941 */ /* 0x000fea0003800000 */
.L_x_293:
[----:B------:R-:W2:Y:S01]  /*15c80*/  LDL.LU R7, [R1+0x254] ;  /* 0x0002540001077983 */ /* 0x000ea20000300800 */
[----:B-----5:R-:W-:Y:S01]  /*15c90*/  LOP3.LUT R2, R2, 0xff, RZ, 0xc0, !PT ;  /* 0x000000ff02027812 */ /* 0x020fe200078ec0ff */
[----:B------:R-:W-:Y:S01]  /*15ca0*/  BSSY B1, `(.L_x_295) ;  /* 0x0000013000017945 */ /* 0x000fe20003800000 */
[----:B--234-:R-:W-:Y:S02]  /*15cb0*/  IADD3 R5, P0, R33, 0x80, RZ ;  /* 0x0000008021057810 */ /* 0x01cfe40007f1e0ff */
[----:B------:R-:W-:-:S03]  /*15cc0*/  F2FP.F16.E5M2.UNPACK_B R2, R2 ;  /* 0x00000002ff02723e */ /* 0x000fc600020004ff */
[----:B0-----:R-:W-:Y:S01]  /*15cd0*/  IMAD.X R3, RZ, RZ, R35, P0 ;  /* 0x000000ffff037224 */ /* 0x001fe200000e0623 */
[----:B------:R-:W-:Y:S01]  /*15ce0*/  ISETP.GE.AND P0, PT, R32, 0x81, PT ;  /* 0x000000812000780c */ /* 0x000fe20003f06270 */
[----:B------:R-:W-:Y:S02]  /*15cf0*/  HADD2.F32 R2, -RZ, R2.H0_H0 ;  /* 0x20000002ff027230 */ /* 0x000fe40000004100 */
[----:B------:R-:W-:Y:S01]  /*15d00*/  IMAD R6, R3, UR6, RZ ;  /* 0x0000000603067c24 */ /* 0x000fe2000f8e02ff */
[----:B------:R-:W-:Y:S02]  /*15d10*/  ISETP.LT.OR P3, PT, R0, 0x1, !P0 ;  /* 0x000000010000780c */ /* 0x000fe40004761670 */
[----:B------:R-:W-:Y:S01]  /*15d20*/  FMUL R4, R2, UR23 ;  /* 0x0000001702047c20 */ /* 0x000fe20008400000 */
[----:B------:R-:W-:-:S04]  /*15d30*/  IMAD.WIDE.U32 R2, R5, UR6, R36 ;  /* 0x0000000605027c25 */ /* 0x000fc8000f8e0024 */
[----:B------:R-:W-:Y:S01]  /*15d40*/  IMAD R5, R5, UR7, R6 ;  /* 0x0000000705057c24 */ /* 0x000fe2000f8e0206 */
[----:B------:R-:W-:-:S04]  /*15d50*/  IADD3 R2, P2, R2, UR10, RZ ;  /* 0x0000000a02027c10 */ /* 0x000fc8000ff5e0ff */
[----:B------:R-:W-:Y:S01]  /*15d60*/  IADD3.X R3, R3, UR11, R5, P2, !PT ;  /* 0x0000000b03037c10 */ /* 0x000fe200097fe405 */
[----:B------:R-:W-:-:S05]  /*15d70*/  FFMA R4, R7, UR22, R4 ;  /* 0x0000001607047c23 */ /* 0x000fca0008000004 */
[----:B------:R-:W-:Y:S02]  /*15d80*/  F2FP.SATFINITE.E5M2.F32.PACK_AB_MERGE_C R7, RZ, R4, RZ ;  /* 0x00000004ff07723e */ /* 0x000fe400048060ff */
[----:B------:R-:W-:-:S03]  /*15d90*/  PRMT R4, RZ, 0x7610, R4 ;  /* 0x00007610ff047816 */ /* 0x000fc60000000004 */
[----:B------:R0:W-:Y:S01]  /*15da0*/  @!P1 STG.E.U8 desc[UR20][R24.64+0xf9], R7 ;  /* 0x0000f90718009986 */ /* 0x0001e2000c101114 */
[----:B------:R-:W-:Y:S05]  /*15db0*/  @P3 BRA `(.L_x_296) ;  /* 0x0000000000043947 */ /* 0x000fea0003800000 */
[----:B------:R2:W5:Y:S02]  /*15dc0*/  LDG.E.U8 R4, desc[UR20][R2.64] ;  /* 0x0000001402047981 */ /* 0x000564000c1e1100 */
.L_x_296:
[----:B------:R-:W-:Y:S05]  /*15dd0*/  BSYNC B1 ;  /* 0x0000000000017941 */ /* 0x000fea0003800000 */
.L_x_295:
[----:B------:R-:W3:Y:S01]  /*15de0*/  LDL.LU R5, [R1+0x258] ;  /* 0x0002580001057983 */ /* 0x000ee20000300800 */
        /* <DEDUP_REMOVED lines=12> */
.L_x_298:
[----:B------:R-:W-:Y:S05]  /*15eb0*/  BSYNC B1 ;  /* 0x0000000000017941 */ /* 0x000fea0003800000 */
.L_x_297:
[----:B---3--:R-:W3:Y:S01]  /*15ec0*/  LDL.LU R5, [R1+0x25c] ;  /* 0x00025c0001057983 */ /* 0x008ee20000300800 */
[----:B-----5:R-:W-:Y:S01]  /*15ed0*/  LOP3.LUT R4, R4, 0xff, RZ, 0xc0, !PT ;  /* 0x000000ff04047812 */ /* 0x020fe200078ec0ff */
[----:B------:R-:W-:Y:S01]  /*15ee0*/  BSSY B1, `(.L_x_299) ;  /* 0x0000013000017945 */ /* 0x000fe20003800000 */
[----:B------:R-:W-:Y:S02]  /*15ef0*/  IADD3 R33, P1, R33, 0x88, RZ ;  /* 0x0000008821217810 */ /* 0x000fe40007f3e0ff */
[----:B------:R-:W-:Y:S02]  /*15f00*/  F2FP.F16.E5M2.UNPACK_B R4, R4 ;  /* 0x00000004ff04723e */ /* 0x000fe400020004ff */
[----:B------:R-:W-:Y:S01]  /*15f10*/  PRMT R6, RZ, 0x7610, R6 ;  /* 0x00007610ff067816 */ /* 0x000fe20000000006 */
[----:B------:R-:W-:Y:S01]  /*15f20*/  IMAD.X R34, RZ, RZ, R35, P1 ;  /* 0x000000ffff227224 */ /* 0x000fe200008e0623 */
[----:B------:R-:W-:Y:S01]  /*15f30*/  ISETP.GE.AND P1, PT, R32, 0x89, PT ;  /* 0x000000892000780c */ /* 0x000fe20003f26270 */
[----:B------:R-:W-:-:S02]  /*15f40*/  HADD2.F32 R4, -RZ, R4.H0_H0 ;  /* 0x20000004ff047230 */ /* 0x000fc40000004100 */
[----:B------:R-:W-:Y:S01]  /*15f50*/  IMAD R34, R34, UR6, RZ ;  /* 0x0000000622227c24 */ /* 0x000fe2000f8e02ff */
[----:B------:R-:W-:Y:S01]  /*15f60*/  ISETP.LT.OR P5, PT, R0, 0x1, !P1 ;  /* 0x000000010000780c */ /* 0x000fe20004fa1670 */
[----:B------:R-:W-:-:S04]  /*15f70*/  IMAD.WIDE.U32 R36, R33, UR6, R36 ;  /* 0x0000000621247c25 */ /* 0x000fc8000f8e0024 */
[----:B------:R-:W-:Y:S01]  /*15f80*/  FMUL R4, R4, UR23 ;  /* 0x0000001704047c20 */ /* 0x000fe20008400000 */
[----:B------:R-:W-:-:S03]  /*15f90*/  IMAD R33, R33, UR7, R34 ;  /* 0x0000000721217c24 */ /* 0x000fc6000f8e0222 */
[----:B---3--:R-:W-:Y:S01]  /*15fa0*/  FFMA R5, R5, UR22, R4 ;  /* 0x0000001605057c23 */ /* 0x008fe20008000004 */
[----:B------:R-:W-:-:S04]  /*15fb0*/  IADD3 R4, P3, R36, UR10, RZ ;  /* 0x0000000a24047c10 */ /* 0x000fc8000ff7e0ff */
[----:B0-----:R-:W-:Y:S02]  /*15fc0*/  F2FP.SATFINITE.E5M2.F32.PACK_AB_MERGE_C R7, RZ, R5, RZ ;  /* 0x00000005ff07723e */ /* 0x001fe400048060ff */
[----:B------:R-:W-:-:S03]  /*15fd0*/  IADD3.X R5, R37, UR11, R33, P3, !PT ;  /* 0x0000000b25057c10 */ /* 0x000fc60009ffe421 */
[----:B------:R0:W-:Y:S01]  /*15fe0*/  @!P2 STG.E.U8 desc[UR20][R28.64+0x1], R7 ;  /* 0x000001071c00a986 */ /* 0x0001e2000c101114 */
[----:B------:R-:W-:Y:S05]  /*15ff0*/  @P5 BRA `(.L_x_300) ;  /* 0x0000000000045947 */ /* 0x000fea0003800000 */
[----:B------:R3:W5:Y:S02]  /*16000*/  LDG.E.U8 R6, desc[UR20][R4.64] ;  /* 0x0000001404067981 */ /* 0x000764000c1e1100 */
.L_x_300:
[----:B------:R-:W-:Y:S05]  /*16010*/  BSYNC B1 ;  /* 0x0000000000017941 */ /* 0x000fea0003800000 */
.L_x_299:
        /* <DEDUP_REMOVED lines=13> */
.L_x_302:
[----:B------:R-:W-:Y:S05]  /*160f0*/  BSYNC B1 ;  /* 0x0000000000017941 */ /* 0x000fea0003800000 */
.L_x_301:
        /* <DEDUP_REMOVED lines=13> */
.L_x_304:
[----:B------:R-:W-:Y:S05]  /*161d0*/  BSYNC B1 ;  /* 0x0000000000017941 */ /* 0x000fea0003800000 */
.L_x_303:
        /* <DEDUP_REMOVED lines=13> */
.L_x_306:
[----:B------:R-:W-:Y:S05]  /*162b0*/  BSYNC B1 ;  /* 0x0000000000017941 */ /* 0x000fea0003800000 */
.L_x_305:
        /* <DEDUP_REMOVED lines=13> */
.L_x_308:
[----:B------:R-:W-:Y:S05]  /*16390*/  BSYNC B1 ;  /* 0x0000000000017941 */ /* 0x000fea0003800000 */
.L_x_307:
        /* <DEDUP_REMOVED lines=13> */
.L_x_310:
[----:B------:R-:W-:Y:S05]  /*16470*/  BSYNC B1 ;  /* 0x0000000000017941 */ /* 0x000fea0003800000 */
.L_x_309:
        /* <DEDUP_REMOVED lines=13> */
.L_x_312:
[----:B------:R-:W-:Y:S05]  /*16550*/  BSYNC B1 ;  /* 0x0000000000017941 */ /* 0x000fea0003800000 */
.L_x_311:
        /* <DEDUP_REMOVED lines=13> */
.L_x_314:
[----:B------:R-:W-:Y:S05]  /*16630*/  BSYNC B1 ;  /* 0x0000000000017941 */ /* 0x000fea0003800000 */
.L_x_313:
        /* <DEDUP_REMOVED lines=13> */
.L_x_316:
[----:B------:R-:W-:Y:S05]  /*16710*/  BSYNC B1 ;  /* 0x0000000000017941 */ /* 0x000fea0003800000 */
.L_x_315:
        /* <DEDUP_REMOVED lines=13> */
.L_x_318:
[----:B------:R-:W-:Y:S05]  /*167f0*/  BSYNC B1 ;  /* 0x0000000000017941 */ /* 0x000fea0003800000 */
.L_x_317:
        /* <DEDUP_REMOVED lines=13> */
.L_x_320:
[----:B------:R-:W-:Y:S05]  /*168d0*/  BSYNC B1 ;  /* 0x0000000000017941 */ /* 0x000fea0003800000 */
.L_x_319:
        /* <DEDUP_REMOVED lines=13> */
.L_x_322:
[----:B------:R-:W-:Y:S05]  /*169b0*/  BSYNC B1 ;  /* 0x0000000000017941 */ /* 0x000fea0003800000 */
.L_x_321:
        /* <DEDUP_REMOVED lines=13> */
.L_x_324:
[----:B------:R-:W-:Y:S05]  /*16a90*/  BSYNC B1 ;  /* 0x0000000000017941 */ /* 0x000fea0003800000 */
.L_x_323:
        /* <DEDUP_REMOVED lines=13> */
.L_x_326:
[----:B------:R-:W-:Y:S05]  /*16b70*/  BSYNC B1 ;  /* 0x0000000000017941 */ /* 0x000fea0003800000 */
.L_x_325:
        /* <DEDUP_REMOVED lines=13> */
.L_x_328:
[----:B------:R-:W-:Y:S05]  /*16c50*/  BSYNC B1 ;  /* 0x0000000000017941 */ /* 0x000fea0003800000 */
.L_x_327:
        /* <DEDUP_REMOVED lines=13> */
.L_x_330:
[----:B------:R-:W-:Y:S05]  /*16d30*/  BSYNC B1 ;  /* 0x0000000000017941 */ /* 0x000fea0003800000 */
.L_x_329:
        /* <DEDUP_REMOVED lines=13> */
.L_x_332:
[----:B------:R-:W-:Y:S05]  /*16e10*/  BSYNC B1 ;  /* 0x0000000000017941 */ /* 0x000fea0003800000 */
.L_x_331:
        /* <DEDUP_REMOVED lines=13> */
.L_x_334:
[----:B------:R-:W-:Y:S05]  /*16ef0*/  BSYNC B1 ;  /* 0x0000000000017941 */ /* 0x000fea0003800000 */
.L_x_333:
        /* <DEDUP_REMOVED lines=13> */
.L_x_336:
[----:B------:R-:W-:Y:S05]  /*16fd0*/  BSYNC B1 ;  /* 0x0000000000017941 */ /* 0x000fea0003800000 */
.L_x_335:
        /* <DEDUP_REMOVED lines=13> */
.L_x_338:
[----:B------:R-:W-:Y:S05]  /*170b0*/  BSYNC B1 ;  /* 0x0000000000017941 */ /* 0x000fea0003800000 */
.L_x_337:
        /* <DEDUP_REMOVED lines=13> */
.L_x_340:
[----:B------:R-:W-:Y:S05]  /*17190*/  BSYNC B1 ;  /* 0x0000000000017941 */ /* 0x000fea0003800000 */
.L_x_339:
        /* <DEDUP_REMOVED lines=13> */
.L_x_342:
[----:B------:R-:W-:Y:S05]  /*17270*/  BSYNC B1 ;  /* 0x0000000000017941 */ /* 0x000fea0003800000 */
.L_x_341:
        /* <DEDUP_REMOVED lines=13> */
.L_x_344:
[----:B------:R-:W-:Y:S05]  /*17350*/  BSYNC B1 ;  /* 0x0000000000017941 */ /* 0x000fea0003800000 */
.L_x_343:
        /* <DEDUP_REMOVED lines=13> */
.L_x_346:
[----:B------:R-:W-:Y:S05]  /*17430*/  BSYNC B1 ;  /* 0x0000000000017941 */ /* 0x000fea0003800000 */
.L_x_345:
        /* <DEDUP_REMOVED lines=13> */
.L_x_348:
[----:B------:R-:W-:Y:S05]  /*17510*/  BSYNC B1 ;  /* 0x0000000000017941 */ /* 0x000fea0003800000 */
.L_x_347:
        /* <DEDUP_REMOVED lines=13> */
.L_x_350:
[----:B------:R-:W-:Y:S05]  /*175f0*/  BSYNC B1 ;  /* 0x0000000000017941 */ /* 0x000fea0003800000 */
.L_x_349:
        /* <DEDUP_REMOVED lines=13> */
.L_x_352:
[----:B------:R-:W-:Y:S05]  /*176d0*/  BSYNC B1 ;  /* 0x0000000000017941 */ /* 0x000fea0003800000 */
.L_x_351:
        /* <DEDUP_REMOVED lines=13> */
.L_x_354:
[----:B------:R-:W-:Y:S05]  /*177b0*/  BSYNC B1 ;  /* 0x0000000000017941 */ /* 0x000fea0003800000 */
.L_x_353:
        /* <DEDUP_REMOVED lines=13> */
.L_x_356:
[----:B------:R-:W-:Y:S05]  /*17890*/  BSYNC B1 ;  /* 0x0000000000017941 */ /* 0x000fea0003800000 */
.L_x_355:
        /* <DEDUP_REMOVED lines=13> */
.L_x_358:
[----:B------:R-:W-:Y:S05]  /*17970*/  BSYNC B1 ;  /* 0x0000000000017941 */ /* 0x000fea0003800000 */
.L_x_357:
        /* <DEDUP_REMOVED lines=13> */
.L_x_360:
[----:B------:R-:W-:Y:S05]  /*17a50*/  BSYNC B1 ;  /* 0x0000000000017941 */ /* 0x000fea0003800000 */
.L_x_359:
        /* <DEDUP_REMOVED lines=13> */
.L_x_362:
[----:B------:R-:W-:Y:S05]  /*17b30*/  BSYNC B1 ;  /* 0x0000000000017941 */ /* 0x000fea0003800000 */
.L_x_361:
        /* <DEDUP_REMOVED lines=13> */
.L_x_364:
[----:B------:R-:W-:Y:S05]  /*17c10*/  BSYNC B1 ;  /* 0x0000000000017941 */ /* 0x000fea0003800000 */
.L_x_363:
        /* <DEDUP_REMOVED lines=13> */
.L_x_366:
[----:B------:R-:W-:Y:S05]  /*17cf0*/  BSYNC B1 ;  /* 0x0000000000017941 */ /* 0x000fea0003800000 */
.L_x_365:
        /* <DEDUP_REMOVED lines=13> */
.L_x_368:
[----:B------:R-:W-:Y:S05]  /*17dd0*/  BSYNC B1 ;  /* 0x0000000000017941 */ /* 0x000fea0003800000 */
.L_x_367:
        /* <DEDUP_REMOVED lines=13> */
.L_x_370:
[----:B------:R-:W-:Y:S05]  /*17eb0*/  BSYNC B1 ;  /* 0x0000000000017941 */ /* 0x000fea0003800000 */
.L_x_369:
        /* <DEDUP_REMOVED lines=13> */
.L_x_372:
[----:B------:R-:W-:Y:S05]  /*17f90*/  BSYNC B1 ;  /* 0x0000000000017941 */ /* 0x000fea0003800000 */
.L_x_371:
        /* <DEDUP_REMOVED lines=13> */
.L_x_374:
[----:B------:R-:W-:Y:S05]  /*18070*/  BSYNC B1 ;  /* 0x0000000000017941 */ /* 0x000fea0003800000 */
.L_x_373:
        /* <DEDUP_REMOVED lines=13> */
.L_x_376:
[----:B------:R-:W-:Y:S05]  /*18150*/  BSYNC B1 ;  /* 0x0000000000017941 */ /* 0x000fea0003800000 */
.L_x_375:
        /* <DEDUP_REMOVED lines=13> */
.L_x_378:
[----:B------:R-:W-:Y:S05]  /*18230*/  BSYNC B1 ;  /* 0x0000000000017941 */ /* 0x000fea0003800000 */
.L_x_377:
        /* <DEDUP_REMOVED lines=13> */
.L_x_380:
[----:B------:R-:W-:Y:S05]  /*18310*/  BSYNC B1 ;  /* 0x0000000000017941 */ /* 0x000fea0003800000 */
.L_x_379:
        /* <DEDUP_REMOVED lines=13> */
.L_x_382:
[----:B------:R-:W-:Y:S05]  /*183f0*/  BSYNC B1 ;  /* 0x0000000000017941 */ /* 0x000fea0003800000 */
.L_x_381:
        /* <DEDUP_REMOVED lines=13> */
.L_x_384:
[----:B------:R-:W-:Y:S05]  /*184d0*/  BSYNC B1 ;  /* 0x0000000000017941 */ /* 0x000fea0003800000 */
.L_x_383:
        /* <DEDUP_REMOVED lines=13> */
.L_x_386:
[----:B------:R-:W-:Y:S05]  /*185b0*/  BSYNC B1 ;  /* 0x0000000000017941 */ /* 0x000fea0003800000 */
.L_x_385:
        /* <DEDUP_REMOVED lines=13> */
.L_x_388:
[----:B------:R-:W-:Y:S05]  /*18690*/  BSYNC B1 ;  /* 0x0000000000017941 */ /* 0x000fea0003800000 */
.L_x_387:
        /* <DEDUP_REMOVED lines=13> */
.L_x_390:
[----:B------:R-:W-:Y:S05]  /*18770*/  BSYNC B1 ;  /* 0x0000000000017941 */ /* 0x000fea0003800000 */
.L_x_389:
        /* <DEDUP_REMOVED lines=13> */
.L_x_392:
[----:B------:R-:W-:Y:S05]  /*18850*/  BSYNC B1 ;  /* 0x0000000000017941 */ /* 0x000fea0003800000 */
.L_x_391:
        /* <DEDUP_REMOVED lines=13> */
.L_x_394:
[----:B------:R-:W-:Y:S05]  /*18930*/  BSYNC B1 ;  /* 0x0000000000017941 */ /* 0x000fea0003800000 */
.L_x_393:
        /* <DEDUP_REMOVED lines=13> */
.L_x_396:
[----:B------:R-:W-:Y:S05]  /*18a10*/  BSYNC B1 ;  /* 0x0000000000017941 */ /* 0x000fea0003800000 */
.L_x_395:
        /* <DEDUP_REMOVED lines=13> */
.L_x_398:
[----:B------:R-:W-:Y:S05]  /*18af0*/  BSYNC B1 ;  /* 0x0000000000017941 */ /* 0x000fea0003800000 */
.L_x_397:
        /* <DEDUP_REMOVED lines=13> */
.L_x_400:
[----:B------:R-:W-:Y:S05]  /*18bd0*/  BSYNC B1 ;  /* 0x0000000000017941 */ /* 0x000fea0003800000 */
.L_x_399:
        /* <DEDUP_REMOVED lines=13> */
.L_x_402:
[----:B------:R-:W-:Y:S05]  /*18cb0*/  BSYNC B1 ;  /* 0x0000000000017941 */ /* 0x000fea0003800000 */
.L_x_401:
        /* <DEDUP_REMOVED lines=13> */
.L_x_404:
[----:B------:R-:W-:Y:S05]  /*18d90*/  BSYNC B1 ;  /* 0x0000000000017941 */ /* 0x000fea0003800000 */
.L_x_403:
        /* <DEDUP_REMOVED lines=13> */
.L_x_406:
[----:B------:R-:W-:Y:S05]  /*18e70*/  BSYNC B1 ;  /* 0x0000000000017941 */ /* 0x000fea0003800000 */
.L_x_405:
        /* <DEDUP_REMOVED lines=13> */
.L_x_408:
[----:B------:R-:W-:Y:S05]  /*18f50*/  BSYNC B1 ;  /* 0x0000000000017941 */ /* 0x000fea0003800000 */
.L_x_407:
        /* <DEDUP_REMOVED lines=13> */
.L_x_410:
[----:B------:R-:W-:Y:S05]  /*19030*/  BSYNC B1 ;  /* 0x0000000000017941 */ /* 0x000fea0003800000 */
.L_x_409:
        /* <DEDUP_REMOVED lines=13> */
.L_x_412:
[----:B------:R-:W-:Y:S05]  /*19110*/  BSYNC B1 ;  /* 0x0000000000017941 */ /* 0x000fea0003800000 */
.L_x_411:
        /* <DEDUP_REMOVED lines=13> */
.L_x_414:
[----:B------:R-:W-:Y:S05]  /*191f0*/  BSYNC B1 ;  /* 0x0000000000017941 */ /* 0x000fea0003800000 */
.L_x_413:
        /* <DEDUP_REMOVED lines=13> */
.L_x_416:
[----:B------:R-:W-:Y:S05]  /*192d0*/  BSYNC B1 ;  /* 0x0000000000017941 */ /* 0x000fea0003800000 */
.L_x_415:
        /* <DEDUP_REMOVED lines=13> */
.L_x_418:
[----:B------:R-:W-:Y:S05]  /*193b0*/  BSYNC B1 ;  /* 0x0000000000017941 */ /* 0x000fea0003800000 */
.L_x_417:
        /* <DEDUP_REMOVED lines=13> */
.L_x_420:
[----:B------:R-:W-:Y:S05]  /*19490*/  BSYNC B1 ;  /* 0x0000000000017941 */ /* 0x000fea0003800000 */
.L_x_419:
        /* <DEDUP_REMOVED lines=13> */
.L_x_422:
[----:B------:R-:W-:Y:S05]  /*19570*/  BSYNC B1 ;  /* 0x0000000000017941 */ /* 0x000fea0003800000 */
.L_x_421:
        /* <DEDUP_REMOVED lines=13> */
.L_x_424:
[----:B------:R-:W-:Y:S05]  /*19650*/  BSYNC B1 ;  /* 0x0000000000017941 */ /* 0x000fea0003800000 */
.L_x_423:
        /* <DEDUP_REMOVED lines=13> */
.L_x_426:
[----:B------:R-:W-:Y:S05]  /*19730*/  BSYNC B1 ;  /* 0x0000000000017941 */ /* 0x000fea0003800000 */
.L_x_425:
        /* <DEDUP_REMOVED lines=13> */
.L_x_428:
[----:B------:R-:W-:Y:S05]  /*19810*/  BSYNC B1 ;  /* 0x0000000000017941 */ /* 0x000fea0003800000 */
.L_x_427:
        /* <DEDUP_REMOVED lines=13> */
.L_x_430:
[----:B------:R-:W-:Y:S05]  /*198f0*/  BSYNC B1 ;  /* 0x0000000000017941 */ /* 0x000fea0003800000 */
.L_x_429:
        /* <DEDUP_REMOVED lines=13> */
.L_x_432:
[----:B------:R-:W-:Y:S05]  /*199d0*/  BSYNC B1 ;  /* 0x0000000000017941 */ /* 0x000fea0003800000 */
.L_x_431:
        /* <DEDUP_REMOVED lines=13> */
.L_x_434:
[----:B------:R-:W-:Y:S05]  /*19ab0*/  BSYNC B1 ;  /* 0x0000000000017941 */ /* 0x000fea0003800000 */
.L_x_433:
        /* <DEDUP_REMOVED lines=13> */
.L_x_436:
[----:B------:R-:W-:Y:S05]  /*19b90*/  BSYNC B1 ;  /* 0x0000000000017941 */ /* 0x000fea0003800000 */
.L_x_435:
        /* <DEDUP_REMOVED lines=13> */
.L_x_438:
[----:B------:R-:W-:Y:S05]  /*19c70*/  BSYNC B1 ;  /* 0x0000000000017941 */ /* 0x000fea0003800000 */
.L_x_437:
        /* <DEDUP_REMOVED lines=13> */
.L_x_440:
[----:B------:R-:W-:Y:S05]  /*19d50*/  BSYNC B1 ;  /* 0x0000000000017941 */ /* 0x000fea0003800000 */
.L_x_439:
        /* <DEDUP_REMOVED lines=13> */
.L_x_442:
[----:B------:R-:W-:Y:S05]  /*19e30*/  BSYNC B1 ;  /* 0x0000000000017941 */ /* 0x000fea0003800000 */
.L_x_441:
        /* <DEDUP_REMOVED lines=13> */
.L_x_444:
[----:B------:R-:W-:Y:S05]  /*19f10*/  BSYNC B1 ;  /* 0x0000000000017941 */ /* 0x000fea0003800000 */
.L_x_443:
        /* <DEDUP_REMOVED lines=13> */
.L_x_446:
[----:B------:R-:W-:Y:S05]  /*19ff0*/  BSYNC B1 ;  /* 0x0000000000017941 */ /* 0x000fea0003800000 */
.L_x_445:
        /* <DEDUP_REMOVED lines=13> */
.L_x_448:
[----:B------:R-:W-:Y:S05]  /*1a0d0*/  BSYNC B1 ;  /* 0x0000000000017941 */ /* 0x000fea0003800000 */
.L_x_447:
        /* <DEDUP_REMOVED lines=13> */
.L_x_450:
[----:B------:R-:W-:Y:S05]  /*1a1b0*/  BSYNC B1 ;  /* 0x0000000000017941 */ /* 0x000fea0003800000 */
.L_x_449:
        /* <DEDUP_REMOVED lines=13> */
.L_x_452:
[----:B------:R-:W-:Y:S05]  /*1a290*/  BSYNC B1 ;  /* 0x0000000000017941 */ /* 0x000fea0003800000 */
.L_x_451:
        /* <DEDUP_REMOVED lines=13> */
.L_x_454:
[----:B------:R-:W-:Y:S05]  /*1a370*/  BSYNC B1 ;  /* 0x0000000000017941 */ /* 0x000fea0003800000 */
.L_x_453:
        /* <DEDUP_REMOVED lines=13> */
.L_x_456:
[----:B------:R-:W-:Y:S05]  /*1a450*/  BSYNC B1 ;  /* 0x0000000000017941 */ /* 0x000fea0003800000 */
.L_x_455:
        /* <DEDUP_REMOVED lines=13> */
.L_x_458:
[----:B------:R-:W-:Y:S05]  /*1a530*/  BSYNC B1 ;  /* 0x0000000000017941 */ /* 0x000fea0003800000 */
.L_x_457:
        /* <DEDUP_REMOVED lines=13> */
.L_x_460:
[----:B------:R-:W-:Y:S05]  /*1a610*/  BSYNC B1 ;  /* 0x0000000000017941 */ /* 0x000fea0003800000 */
.L_x_459:
        /* <DEDUP_REMOVED lines=13> */
.L_x_462:
[----:B------:R-:W-:Y:S05]  /*1a6f0*/  BSYNC B1 ;  /* 0x0000000000017941 */ /* 0x000fea0003800000 */
.L_x_461:
        /* <DEDUP_REMOVED lines=13> */
.L_x_464:
[----:B------:R-:W-:Y:S05]  /*1a7d0*/  BSYNC B1 ;  /* 0x0000000000017941 */ /* 0x000fea0003800000 */
.L_x_463:
        /* <DEDUP_REMOVED lines=13> */
.L_x_466:
[----:B------:R-:W-:Y:S05]  /*1a8b0*/  BSYNC B1 ;  /* 0x0000000000017941 */ /* 0x000fea0003800000 */
.L_x_465:
        /* <DEDUP_REMOVED lines=13> */
.L_x_468:
[----:B------:R-:W-:Y:S05]  /*1a990*/  BSYNC B1 ;  /* 0x0000000000017941 */ /* 0x000fea0003800000 */
.L_x_467:
        /* <DEDUP_REMOVED lines=13> */
.L_x_470:
[----:B------:R-:W-:Y:S05]  /*1aa70*/  BSYNC B1 ;  /* 0x0000000000017941 */ /* 0x000fea0003800000 */
.L_x_469:
        /* <DEDUP_REMOVED lines=13> */
.L_x_472:
[----:B------:R-:W-:Y:S05]  /*1ab50*/  BSYNC B1 ;  /* 0x0000000000017941 */ /* 0x000fea0003800000 */
.L_x_471:
        /* <DEDUP_REMOVED lines=13> */
.L_x_474:
[----:B------:R-:W-:Y:S05]  /*1ac30*/  BSYNC B1 ;  /* 0x0000000000017941 */ /* 0x000fea0003800000 */
.L_x_473:
        /* <DEDUP_REMOVED lines=13> */
.L_x_476:
[----:B------:R-:W-:Y:S05]  /*1ad10*/  BSYNC B1 ;  /* 0x0000000000017941 */ /* 0x000fea0003800000 */
.L_x_475:
        /* <DEDUP_REMOVED lines=13> */
.L_x_478:
[----:B------:R-:W-:Y:S05]  /*1adf0*/  BSYNC B1 ;  /* 0x0000000000017941 */ /* 0x000fea0003800000 */
.L_x_477:
        /* <DEDUP_REMOVED lines=13> */
.L_x_480:
[----:B------:R-:W-:Y:S05]  /*1aed0*/  BSYNC B1 ;  /* 0x0000000000017941 */ /* 0x000fea0003800000 */
.L_x_479:
        /* <DEDUP_REMOVED lines=13> */
.L_x_482:
[----:B------:R-:W-:Y:S05]  /*1afb0*/  BSYNC B1 ;  /* 0x0000000000017941 */ /* 0x000fea0003800000 */
.L_x_481:
        /* <DEDUP_REMOVED lines=13> */
.L_x_484:
[----:B------:R-:W-:Y:S05]  /*1b090*/  BSYNC B1 ;  /* 0x0000000000017941 */ /* 0x000fea0003800000 */
.L_x_483:
        /* <DEDUP_REMOVED lines=13> */
.L_x_486:
[----:B------:R-:W-:Y:S05]  /*1b170*/  BSYNC B1 ;  /* 0x0000000000017941 */ /* 0x000fea0003800000 */
.L_x_485:
        /* <DEDUP_REMOVED lines=13> */
.L_x_488:
[----:B------:R-:W-:Y:S05]  /*1b250*/  BSYNC B1 ;  /* 0x0000000000017941 */ /* 0x000fea0003800000 */
.L_x_487:
        /* <DEDUP_REMOVED lines=13> */
.L_x_490:
[----:B------:R-:W-:Y:S05]  /*1b330*/  BSYNC B1 ;  /* 0x0000000000017941 */ /* 0x000fea0003800000 */
.L_x_489:
        /* <DEDUP_REMOVED lines=13> */
.L_x_492:
[----:B------:R-:W-:Y:S05]  /*1b410*/  BSYNC B1 ;  /* 0x0000000000017941 */ /* 0x000fea0003800000 */
.L_x_491:
        /* <DEDUP_REMOVED lines=13> */
.L_x_494:
[----:B------:R-:W-:Y:S05]  /*1b4f0*/  BSYNC B1 ;  /* 0x0000000000017941 */ /* 0x000fea0003800000 */
.L_x_493:
        /* <DEDUP_REMOVED lines=13> */
.L_x_496:
[----:B------:R-:W-:Y:S05]  /*1b5d0*/  BSYNC B1 ;  /* 0x0000000000017941 */ /* 0x000fea0003800000 */
.L_x_495:
        /* <DEDUP_REMOVED lines=13> */
.L_x_498:
[----:B------:R-:W-:Y:S05]  /*1b6b0*/  BSYNC B1 ;  /* 0x0000000000017941 */ /* 0x000fea0003800000 */
.L_x_497:
        /* <DEDUP_REMOVED lines=13> */
.L_x_500:
[----:B------:R-:W-:Y:S05]  /*1b790*/  BSYNC B1 ;  /* 0x0000000000017941 */ /* 0x000fea0003800000 */
.L_x_499:
        /* <DEDUP_REMOVED lines=13> */
.L_x_502:
[----:B------:R-:W-:Y:S05]  /*1b870*/  BSYNC B1 ;  /* 0x0000000000017941 */ /* 0x000fea0003800000 */
.L_x_501:
        /* <DEDUP_REMOVED lines=13> */
.L_x_504:
[----:B------:R-:W-:Y:S05]  /*1b950*/  BSYNC B1 ;  /* 0x0000000000017941 */ /* 0x000fea0003800000 */
.L_x_503:
        /* <DEDUP_REMOVED lines=13> */
.L_x_506:
[----:B------:R-:W-:Y:S05]  /*1ba30*/  BSYNC B1 ;  /* 0x0000000000017941 */ /* 0x000fea0003800000 */
.L_x_505:
        /* <DEDUP_REMOVED lines=13> */
.L_x_508:
[----:B------:R-:W-:Y:S05]  /*1bb10*/  BSYNC B1 ;  /* 0x0000000000017941 */ /* 0x000fea0003800000 */
.L_x_507:
        /* <DEDUP_REMOVED lines=13> */
.L_x_510:
[----:B------:R-:W-:Y:S05]  /*1bbf0*/  BSYNC B1 ;  /* 0x0000000000017941 */ /* 0x000fea0003800000 */
.L_x_509:
        /* <DEDUP_REMOVED lines=13> */
.L_x_512:
[----:B------:R-:W-:Y:S05]  /*1bcd0*/  BSYNC B1 ;  /* 0x0000000000017941 */ /* 0x000fea0003800000 */
.L_x_511:
        /* <DEDUP_REMOVED lines=13> */
.L_x_514:
[----:B------:R-:W-:Y:S05]  /*1bdb0*/  BSYNC B1 ;  /* 0x0000000000017941 */ /* 0x000fea0003800000 */
.L_x_513:
        /* <DEDUP_REMOVED lines=13> */
.L_x_516:
[----:B------:R-:W-:Y:S05]  /*1be90*/  BSYNC B1 ;  /* 0x0000000000017941 */ /* 0x000fea0003800000 */
.L_x_515:
        /* <DEDUP_REMOVED lines=13> */
.L_x_518:
[----:B------:R-:W-:Y:S05]  /*1bf70*/  BSYNC B1 ;  /* 0x0000000000017941 */ /* 0x000fea0003800000 */
.L_x_517:
        /* <DEDUP_REMOVED lines=13> */
.L_x_520:
[----:B------:R-:W-:Y:S05]  /*1c050*/  BSYNC B1 ;  /* 0x0000000000017941 */ /* 0x000fea0003800000 */
.L_x_519:
        /* <DEDUP_REMOVED lines=13> */
.L_x_522:
[----:B------:R-:W-:Y:S05]  /*1c130*/  BSYNC B1 ;  /* 0x0000000000017941 */ /* 0x000fea0003800000 */
.L_x_521:
        /* <DEDUP_REMOVED lines=13> */
.L_x_524:
[----:B------:R-:W-:Y:S05]  /*1c210*/  BSYNC B1 ;  /* 0x0000000000017941 */ /* 0x000fea0003800000 */
.L_x_523:
        /* <DEDUP_REMOVED lines=13> */
.L_x_526:
[----:B------:R-:W-:Y:S05]  /*1c2f0*/  BSYNC B1 ;  /* 0x0000000000017941 */ /* 0x000fea0003800000 */
.L_x_525:
        /* <DEDUP_REMOVED lines=13> */
.L_x_528:
[----:B------:R-:W-:Y:S05]  /*1c3d0*/  BSYNC B1 ;  /* 0x0000000000017941 */ /* 0x000fea0003800000 */
.L_x_527:
        /* <DEDUP_REMOVED lines=13> */
.L_x_530:
[----:B------:R-:W-:Y:S05]  /*1c4b0*/  BSYNC B1 ;  /* 0x0000000000017941 */ /* 0x000fea0003800000 */
.L_x_529:
        /* <DEDUP_REMOVED lines=13> */
.L_x_532:
[----:B------:R-:W-:Y:S05]  /*1c590*/  BSYNC B1 ;  /* 0x0000000000017941 */ /* 0x000fea0003800000 */
.L_x_531:
        /* <DEDUP_REMOVED lines=13> */
.L_x_534:
[----:B------:R-:W-:Y:S05]  /*1c670*/  BSYNC B1 ;  /* 0x0000000000017941 */ /* 0x000fea0003800000 */
.L_x_533:
        /* <DEDUP_REMOVED lines=13> */
.L_x_536:
[----:B------:R-:W-:Y:S05]  /*1c750*/  BSYNC B1 ;  /* 0x0000000000017941 */ /* 0x000fea0003800000 */
.L_x_535:
        /* <DEDUP_REMOVED lines=13> */
.L_x_538:
[----:B------:R-:W-:Y:S05]  /*1c830*/  BSYNC B1 ;  /* 0x0000000000017941 */ /* 0x000fea0003800000 */
.L_x_537:
        /* <DEDUP_REMOVED lines=13> */
.L_x_540:
[----:B------:R-:W-:Y:S05]  /*1c910*/  BSYNC B1 ;  /* 0x0000000000017941 */ /* 0x000fea0003800000 */
.L_x_539:
        /* <DEDUP_REMOVED lines=13> */
.L_x_542:
[----:B------:R-:W-:Y:S05]  /*1c9f0*/  BSYNC B1 ;  /* 0x0000000000017941 */ /* 0x000fea0003800000 */
.L_x_541:
        /* <DEDUP_REMOVED lines=13> */
.L_x_544:
[----:B------:R-:W-:Y:S05]  /*1cad0*/  BSYNC B1 ;  /* 0x0000000000017941 */ /* 0x000fea0003800000 */
.L_x_543:
        /* <DEDUP_REMOVED lines=13> */
.L_x_546:
[----:B------:R-:W-:Y:S05]  /*1cbb0*/  BSYNC B1 ;  /* 0x0000000000017941 */ /* 0x000fea0003800000 */
.L_x_545:
[----:B--234-:R-:W2:Y:S01]  /*1cbc0*/  LDL.LU R3, [R1+0x44c] ;  /* 0x00044c0001037983 */ /* 0x01cea20000300800 */
        /* <DEDUP_REMOVED lines=12> */
.L_x_548:
[----:B------:R-:W-:Y:S05]  /*1cc90*/  BSYNC B1 ;  /* 0x0000000000017941 */ /* 0x000fea0003800000 */
.L_x_547:
[----:B--2---:R-:W2:Y:S01]  /*1cca0*/  LDL.LU R3, [R1+0x450] ;  /* 0x0004500001037983 */ /* 0x004ea20000300800 */
        /* <DEDUP_REMOVED lines=12> */
.L_x_550:
[----:B------:R-:W-:Y:S05]  /*1cd70*/  BSYNC B1 ;  /* 0x0000000000017941 */ /* 0x000fea0003800000 */
.L_x_549:
[----:B------:R-:W-:Y:S05]  /*1cd80*/  @P1 BRA `(.L_x_551) ;  /* 0x00000048008c1947 */ /* 0x000fea0003800000 */
[----:B------:R-:W2:Y:S01]  /*1cd90*/  LDL.LU R2, [R1+0x454] ;  /* 0x0004540001027983 */ /* 0x000ea20000300800 */
[----:B-----5:R-:W-:-:S04]  /*1cda0*/  LOP3.LUT R0, R0, 0xff, RZ, 0xc0, !PT ;  /* 0x000000ff00007812 */ /* 0x020fc800078ec0ff */
[----:B------:R-:W-:-:S05]  /*1cdb0*/  F2FP.F16.E5M2.UNPACK_B R0, R0 ;  /* 0x00000000ff00723e */ /* 0x000fca00020004ff */
[----:B------:R-:W-:-:S05]  /*1cdc0*/  HADD2.F32 R0, -RZ, R0.H0_H0 ;  /* 0x20000000ff007230 */ /* 0x000fca0000004100 */
[----:B------:R-:W-:-:S04]  /*1cdd0*/  FMUL R0, R0, UR23 ;  /* 0x0000001700007c20 */ /* 0x000fc80008400000 */
[----:B--2---:R-:W-:-:S05]  /*1cde0*/  FFMA R0, R2, UR22, R0 ;  /* 0x0000001602007c23 */ /* 0x004fca0008000000 */
[----:B------:R-:W-:-:S05]  /*1cdf0*/  F2FP.SATFINITE.E5M2.F32.PACK_AB_MERGE_C R3, RZ, R0, RZ ;  /* 0x00000000ff03723e */ /* 0x000fca00048060ff */
[----:B------:R2:W-:Y:S01]  /*1ce00*/  STG.E.U8 desc[UR20][R26.64+0xf9], R3 ;  /* 0x0000f9031a007986 */ /* 0x0005e2000c101114 */
[----:B------:R-:W-:Y:S05]  /*1ce10*/  BRA `(.L_x_551) ;  /* 0x0000004800687947 */ /* 0x000fea0003800000 */
.L_x_38:
[----:B------:R-:W-:Y:S01]  /*1ce20*/  ISETP.GE.AND P3, PT, R32, 0x1, PT ;  /* 0x000000012000780c */ /* 0x000fe20003f66270 */
[----:B------:R-:W-:Y:S01]  /*1ce30*/  FMUL R4, R4, UR22 ;  /* 0x0000001604047c20 */ /* 0x000fe20008400000 */
[----:B------:R-:W2:Y:S02]  /*1ce40*/  LDL.LU R35, [R1+0x200] ;  /* 0x0002000001237983 */ /* 0x000ea40000300800 */
[----:B------:R-:W-:Y:S02]  /*1ce50*/  ISETP.LT.OR P0, PT, R0, 0x1, !P3 ;  /* 0x000000010000780c */ /* 0x000fe40005f01670 */
[----:B------:R-:W-:Y:S01]  /*1ce60*/  F2FP.SATFINITE.E5M2.F32.PACK_AB_MERGE_C R4, RZ, R4, RZ ;  /* 0x00000004ff04723e */ /* 0x000fe200048060ff */
[----:B------:R-:W-:Y:S01]  /*1ce70*/  FMUL R5, R5, UR22 ;  /* 0x0000001605057c20 */ /* 0x000fe20008400000 */
[----:B------:R-:W-:Y:S01]  /*1ce80*/  ISETP.GE.AND P2, PT, R32, 0x9, PT ;  /* 0x000000092000780c */ /* 0x000fe20003f46270 */
[----:B------:R-:W-:Y:S01]  /*1ce90*/  FMUL R6, R6, UR22 ;  /* 0x0000001606067c20 */ /* 0x000fe20008400000 */
[----:B------:R-:W-:Y:S01]  /*1cea0*/  FMUL R7, R7, UR22 ;  /* 0x0000001607077c20 */ /* 0x000fe20008400000 */
[----:B------:R-:W-:Y:S01]  /*1ceb0*/  ISETP.LT.OR P1, PT, R0, 0x9, !P3 ;  /* 0x000000090000780c */ /* 0x000fe20005f21670 */
[----:B------:R-:W-:Y:S01]  /*1cec0*/  FMUL R8, R8, UR22 ;  /* 0x0000001608087c20 */ /* 0x000fe20008400000 */
[----:B------:R-:W-:Y:S01]  /*1ced0*/  ISETP.LT.OR P5, PT, R0, 0xa, !P3 ;  /* 0x0000000a0000780c */ /* 0x000fe20005fa1670 */
[----:B------:R-:W-:Y:S01]  /*1cee0*/  FMUL R9, R9, UR22 ;  /* 0x0000001609097c20 */ /* 0x000fe20008400000 */
[----:B------:R-:W-:Y:S01]  /*1cef0*/  FMUL R10, R10, UR22 ;  /* 0x000000160a0a7c20 */ /* 0x000fe20008400000 */
[----:B------:R-:W-:Y:S01]  /*1cf00*/  FMUL R11, R11, UR22 ;  /* 0x000000160b0b7c20 */ /* 0x000fe20008400000 */
[----:B------:R-:W-:Y:S01]  /*1cf10*/  @!P0 STG.E.U8 desc[UR20][R2.64], R4 ;  /* 0x0000000402008986 */ /* 0x000fe2000c101114 */
[----:B------:R-:W-:-:S02]  /*1cf20*/  ISETP.LT.OR P0, PT, R0, 0x2, !P3 ;  /* 0x000000020000780c */ /* 0x000fc40005f01670 */
[----:B------:R-:W-:Y:S01]  /*1cf30*/  F2FP.SATFINITE.E5M2.F32.PACK_AB_MERGE_C R5, RZ, R5, RZ ;  /* 0x00000005ff05723e */ /* 0x000fe200048060ff */
[----:B------:R-:W-:Y:S01]  /*1cf40*/  FMUL R12, R12, UR22 ;  /* 0x000000160c0c7c20 */ /* 0x000fe20008400000 */
[----:B------:R-:W-:Y:S01]  /*1cf50*/  F2FP.SATFINITE.E5M2.F32.PACK_AB_MERGE_C R6, RZ, R6, RZ ;  /* 0x00000006ff06723e */ /* 0x000fe200048060ff */
[----:B------:R-:W-:Y:S01]  /*1cf60*/  FMUL R13, R13, UR22 ;  /* 0x000000160d0d7c20 */ /* 0x000fe20008400000 */
[----:B------:R-:W-:Y:S01]  /*1cf70*/  FMUL R14, R14, UR22 ;  /* 0x000000160e0e7c20 */ /* 0x000fe20008400000 */
[----:B------:R-:W-:Y:S01]  /*1cf80*/  FMUL R15, R15, UR22 ;  /* 0x000000160f0f7c20 */ /* 0x000fe20008400000 */
[----:B------:R-:W-:Y:S01]  /*1cf90*/  FMUL R16, R16, UR22 ;  /* 0x0000001610107c20 */ /* 0x000fe20008400000 */
[----:B------:R-:W-:Y:S01]  /*1cfa0*/  FMUL R17, R17, UR22 ;  /* 0x0000001611117c20 */ /* 0x000fe20008400000 */
[----:B------:R-:W-:Y:S01]  /*1cfb0*/  FMUL R18, R18, UR22 ;  /* 0x0000001612127c20 */ /* 0x000fe20008400000 */
[----:B------:R-:W-:Y:S01]  /*1cfc0*/  FMUL R19, R19, UR22 ;  /* 0x0000001613137c20 */ /* 0x000fe20008400000 */
[----:B------:R-:W-:Y:S01]  /*1cfd0*/  FMUL R20, R20, UR22 ;  /* 0x0000001614147c20 */ /* 0x000fe20008400000 */
[----:B------:R0:W-:Y:S01]  /*1cfe0*/  @!P0 STG.E.U8 desc[UR20][R2.64+0x1], R5 ;  /* 0x0000010502008986 */ /* 0x0001e2000c101114 */
[----:B------:R-:W-:-:S02]  /*1cff0*/  ISETP.LT.OR P0, PT, R0, 0x1, !P2 ;  /* 0x000000010000780c */ /* 0x000fc40005701670 */
[----:B------:R-:W-:Y:S01]  /*1d000*/  F2FP.SATFINITE.E5M2.F32.PACK_AB_MERGE_C R7, RZ, R7, RZ ;  /* 0x00000007ff07723e */ /* 0x000fe200048060ff */
[----:B------:R-:W-:Y:S01]  /*1d010*/  FMUL R21, R21, UR22 ;  /* 0x0000001615157c20 */ /* 0x000fe20008400000 */
[----:B------:R-:W-:Y:S01]  /*1d020*/  FMUL R22, R22, UR22 ;  /* 0x0000001616167c20 */ /* 0x000fe20008400000 */
[----:B------:R-:W4:Y:S08]  /*1d030*/  LDL.LU R34, [R1+0x204] ;  /* 0x0002040001227983 */ /* 0x000f300000300800 */
[----:B------:R-:W-:Y:S01]  /*1d040*/  @!P0 STG.E.U8 desc[UR20][R24.64], R6 ;  /* 0x0000000618008986 */ /* 0x000fe2000c101114 */
[----:B------:R-:W-:-:S02]  /*1d050*/  ISETP.LT.OR P0, PT, R0, 0x2, !P2 ;  /* 0x000000020000780c */ /* 0x000fc40005701670 */
[----:B------:R-:W-:Y:S01]  /*1d060*/  F2FP.SATFINITE.E5M2.F32.PACK_AB_MERGE_C R8, RZ, R8, RZ ;  /* 0x00000008ff08723e */ /* 0x000fe200048060ff */
[----:B------:R-:W5:Y:S01]  /*1d070*/  LDL.LU R38, [R1+0x208] ;  /* 0x0002080001267983 */ /* 0x000f620000300800 */
[----:B------:R-:W-:Y:S02]  /*1d080*/  F2FP.SATFINITE.E5M2.F32.PACK_AB_MERGE_C R9, RZ, R9, RZ ;  /* 0x00000009ff09723e */ /* 0x000fe400048060ff */
[----:B------:R-:W-:Y:S01]  /*1d090*/  F2FP.SATFINITE.E5M2.F32.PACK_AB_MERGE_C R10, RZ, R10, RZ ;  /* 0x0000000aff0a723e */ /* 0x000fe200048060ff */
[----:B------:R-:W-:Y:S01]  /*1d0a0*/  FMUL R23, R23, UR22 ;  /* 0x0000001617177c20 */ /* 0x000fe20008400000 */
[----:B------:R-:W-:Y:S01]  /*1d0b0*/  F2FP.SATFINITE.E5M2.F32.PACK_AB_MERGE_C R11, RZ, R11, RZ ;  /* 0x0000000bff0b723e */ /* 0x000fe200048060ff */
[----:B------:R-:W3:Y:S04]  /*1d0c0*/  LDL.LU R37, [R1+0x20c] ;  /* 0x00020c0001257983 */ /* 0x000ee80000300800 */
[----:B------:R1:W-:Y:S01]  /*1d0d0*/  @!P0 STG.E.U8 desc[UR20][R24.64+0x1], R7 ;  /* 0x0000010718008986 */ /* 0x0003e2000c101114 */
[----:B------:R-:W-:-:S03]  /*1d0e0*/  ISETP.LT.OR P0, PT, R0, 0x9, !P2 ;  /* 0x000000090000780c */ /* 0x000fc60005701670 */
[----:B------:R-:W-:Y:S01]  /*1d0f0*/  @!P1 STG.E.U8 desc[UR20][R2.64+0x8], R8 ;  /* 0x0000080802009986 */ /* 0x000fe2000c101114 */
[----:B------:R-:W-:-:S03]  /*1d100*/  ISETP.LT.OR P1, PT, R0, 0xa, !P2 ;  /* 0x0000000a0000780c */ /* 0x000fc60005721670 */
[----:B------:R-:W-:Y:S01]  /*1d110*/  @!P5 STG.E.U8 desc[UR20][R2.64+0x9], R9 ;  /* 0x000009090200d986 */ /* 0x000fe2000c101114 */
[----:B------:R-:W-:Y:S02]  /*1d120*/  ISETP.LT.OR P5, PT, R0, 0x11, !P3 ;  /* 0x000000110000780c */ /* 0x000fe40005fa1670 */
[----:B------:R-:W-:Y:S01]  /*1d130*/  F2FP.SATFINITE.E5M2.F32.PACK_AB_MERGE_C R12, RZ, R12, RZ ;  /* 0x0000000cff0c723e */ /* 0x000fe200048060ff */
[----:B------:R-:W-:Y:S01]  /*1d140*/  FMUL R152, R152, UR22 ;  /* 0x0000001698987c20 */ /* 0x000fe20008400000 */
[----:B------:R-:W-:Y:S01]  /*1d150*/  F2FP.SATFINITE.E5M2.F32.PACK_AB_MERGE_C R13, RZ, R13, RZ ;  /* 0x0000000dff0d723e */ /* 0x000fe200048060ff */
[----:B------:R-:W-:Y:S01]  /*1d160*/  @!P0 STG.E.U8 desc[UR20][R24.64+0x8], R10 ;  /* 0x0000080a18008986 */ /* 0x000fe2000c101114 */
[----:B------:R-:W-:-:S03]  /*1d170*/  ISETP.LT.OR P0, PT, R0, 0x12, !P3 ;  /* 0x000000120000780c */ /* 0x000fc60005f01670 */
[----:B------:R-:W-:Y:S01]  /*1d180*/  @!P1 STG.E.U8 desc[UR20][R24.64+0x9], R11 ;  /* 0x0000090b18009986 */ /* 0x000fe2000c101114 */
[----:B------:R-:W-:-:S03]  /*1d190*/  ISETP.LT.OR P1, PT, R0, 0x11, !P2 ;  /* 0x000000110000780c */ /* 0x000fc60005721670 */
[----:B------:R-:W-:Y:S01]  /*1d1a0*/  @!P5 STG.E.U8 desc[UR20][R2.64+0x10], R12 ;  /* 0x0000100c0200d986 */ /* 0x000fe2000c101114 */
[C---:B------:R-:W-:Y:S02]  /*1d1b0*/  ISETP.LT.OR P5, PT, R0.reuse, 0x12, !P2 ;  /* 0x000000120000780c */ /* 0x040fe400057a1670 */
[----:B------:R-:W-:Y:S01]  /*1d1c0*/  F2FP.SATFINITE.E5M2.F32.PACK_AB_MERGE_C R14, RZ, R14, RZ ;  /* 0x0000000eff0e723e */ /* 0x000fe200048060ff */
[----:B------:R-:W4:Y:S04]  /*1d1d0*/  LDL.LU R33, [R1+0x210] ;  /* 0x0002100001217983 */ /* 0x000f280000300800 */
[----:B------:R-:W-:Y:S01]  /*1d1e0*/  @!P0 STG.E.U8 desc[UR20][R2.64+0x11], R13 ;  /* 0x0000110d02008986 */ /* 0x000fe2000c101114 */
[----:B------:R-:W-:Y:S02]  /*1d1f0*/  ISETP.LT.OR P0, PT, R0, 0x19, !P3 ;  /* 0x000000190000780c */ /* 0x000fe40005f01670 */
[----:B------:R-:W-:-:S02]  /*1d200*/  F2FP.SATFINITE.E5M2.F32.PACK_AB_MERGE_C R15, RZ, R15, RZ ;  /* 0x0000000fff0f723e */ /* 0x000fc400048060ff */
[----:B------:R-:W-:Y:S01]  /*1d210*/  F2FP.SATFINITE.E5M2.F32.PACK_AB_MERGE_C R16, RZ, R16, RZ ;  /* 0x00000010ff10723e */ /* 0x000fe200048060ff */
[----:B------:R-:W-:Y:S01]  /*1d220*/  @!P1 STG.E.U8 desc[UR20][R24.64+0x10], R14 ;  /* 0x0000100e18009986 */ /* 0x000fe2000c101114 */
        /* <DEDUP_REMOVED lines=8> */
[----:B------:R-:W3:Y:S01]  /*1d2b0*/  LDL.LU R31, [R1+0x214] ;  /* 0x00021400011f7983 */ /* 0x000ee20000300800 */
[----:B------:R-:W-:-:S03]  /*1d2c0*/  F2FP.SATFINITE.E5M2.F32.PACK_AB_MERGE_C R19, RZ, R19, RZ ;  /* 0x00000013ff13723e */ /* 0x000fc600048060ff */
[----:B------:R-:W-:Y:S01]  /*1d2d0*/  @!P1 STG.E.U8 desc[UR20][R2.64+0x19], R17 ;  /* 0x0000191102009986 */ /* 0x000fe2000c101114 */
[----:B------:R-:W-:-:S03]  /*1d2e0*/  ISETP.LT.OR P1, PT, R0, 0x21, !P3 ;  /* 0x000000210000780c */ /* 0x000fc60005f21670 */
[----:B------:R-:W-:Y:S01]  /*1d2f0*/  @!P5 STG.E.U8 desc[UR20][R24.64+0x18], R18 ;  /* 0x000018121800d986 */ /* 0x000fe2000c101114 */
[----:B------:R-:W-:-:S03]  /*1d300*/  ISETP.LT.OR P5, PT, R0, 0x22, !P3 ;  /* 0x000000220000780c */ /* 0x000fc60005fa1670 */
[----:B------:R-:W-:Y:S01]  /*1d310*/  @!P0 STG.E.U8 desc[UR20][R24.64+0x19], R19 ;  /* 0x0000191318008986 */ /* 0x000fe2000c101114 */
[----:B------:R-:W-:Y:S02]  /*1d320*/  ISETP.LT.OR P0, PT, R0, 0x21, !P2 ;  /* 0x000000210000780c */ /* 0x000fe40005701670 */
[----:B------:R-:W-:Y:S01]  /*1d330*/  F2FP.SATFINITE.E5M2.F32.PACK_AB_MERGE_C R20, RZ, R20, RZ ;  /* 0x00000014ff14723e */ /* 0x000fe200048060ff */
[----:B------:R-:W3:Y:S01]  /*1d340*/  LDL.LU R30, [R1+0x218] ;  /* 0x00021800011e7983 */ /* 0x000ee20000300800 */
[----:B------:R-:W-:Y:S01]  /*1d350*/  F2FP.SATFINITE.E5M2.F32.PACK_AB_MERGE_C R21, RZ, R21, RZ ;  /* 0x00000015ff15723e */ /* 0x000fe200048060ff */
[----:B------:R-:W-:Y:S01]  /*1d360*/  FMUL R154, R154, UR22 ;  /* 0x000000169a9a7c20 */ /* 0x000fe20008400000 */
[----:B------:R-:W-:Y:S01]  /*1d370*/  F2FP.SATFINITE.E5M2.F32.PACK_AB_MERGE_C R22, RZ, R22, RZ ;  /* 0x00000016ff16723e */ /* 0x000fe200048060ff */
[----:B------:R-:W-:Y:S01]  /*1d380*/  @!P1 STG.E.U8 desc[UR20][R2.64+0x20], R20 ;  /* 0x0000201402009986 */ /* 0x000fe2000c101114 */
[C---:B------:R-:W-:Y:S01]  /*1d390*/  ISETP.LT.OR P1, PT, R0.reuse, 0x22, !P2 ;  /* 0x000000220000780c */ /* 0x040fe20005721670 */
[----:B------:R-:W-:Y:S01]  /*1d3a0*/  FMUL R155, R155, UR22 ;  /* 0x000000169b9b7c20 */ /* 0x000fe20008400000 */
[----:B------:R-:W-:Y:S01]  /*1d3b0*/  F2FP.SATFINITE.E5M2.F32.PACK_AB_MERGE_C R23, RZ, R23, RZ ;  /* 0x00000017ff17723e */ /* 0x000fe200048060ff */
[----:B------:R-:W-:Y:S01]  /*1d3c0*/  @!P5 STG.E.U8 desc[UR20][R2.64+0x21], R21 ;  /* 0x000021150200d986 */ /* 0x000fe2000c101114 */
[----:B------:R-:W-:Y:S01]  /*1d3d0*/  ISETP.LT.OR P5, PT, R0, 0x29, !P3 ;  /* 0x000000290000780c */ /* 0x000fe20005fa1670 */
[----:B------:R-:W-:Y:S01]  /*1d3e0*/  FMUL R156, R156, UR22 ;  /* 0x000000169c9c7c20 */ /* 0x000fe20008400000 */
[----:B------:R-:W-:Y:S01]  /*1d3f0*/  F2FP.SATFINITE.E5M2.F32.PACK_AB_MERGE_C R152, RZ, R152, RZ ;  /* 0x00000098ff98723e */ /* 0x000fe200048060ff */
[----:B------:R-:W-:Y:S01]  /*1d400*/  @!P0 STG.E.U8 desc[UR20][R24.64+0x20], R22 ;  /* 0x0000201618008986 */ /* 0x000fe2000c101114 */
[----:B------:R-:W-:Y:S01]  /*1d410*/  ISETP.LT.OR P0, PT, R0, 0x2a, !P3 ;  /* 0x0000002a0000780c */ /* 0x000fe20005f01670 */
[----:B------:R-:W-:Y:S01]  /*1d420*/  FMUL R157, R157, UR22 ;  /* 0x000000169d9d7c20 */ /* 0x000fe20008400000 */
        /* <DEDUP_REMOVED lines=12> */
[C---:B------:R-:W-:Y:S01]  /*1d4f0*/  ISETP.LT.OR P0, PT, R0.reuse, 0x31, !P3 ;  /* 0x000000310000780c */ /* 0x040fe20005f01670 */
[----:B------:R-:W-:Y:S01]  /*1d500*/  FMUL R161, R161, UR22 ;  /* 0x00000016a1a17c20 */ /* 0x000fe20008400000 */
[----:B------:R-:W-:Y:S01]  /*1d510*/  ISETP.LT.OR P6, PT, R0, 0x32, !P2 ;  /* 0x000000320000780c */ /* 0x000fe200057c1670 */
        /* <DEDUP_REMOVED lines=43> */
[----:B0-----:R-:W-:Y:S01]  /*1d7d0*/  F2FP.SATFINITE.E5M2.F32.PACK_AB_MERGE_C R5, RZ, R168, RZ ;  /* 0x000000a8ff05723e */ /* 0x001fe200048060ff */
[----:B------:R-:W-:Y:S01]  /*1d7e0*/  @!P0 STG.E.U8 desc[UR20][R2.64+0x40], R164 ;  /* 0x000040a402008986 */ /* 0x000fe2000c101114 */
[----:B------:R-:W-:Y:S01]  /*1d7f0*/  ISETP.LT.OR P0, PT, R0, 0x49, !P3 ;  /* 0x000000490000780c */ /* 0x000fe20005f01670 */
[----:B------:R-:W-:Y:S01]  /*1d800*/  FMUL R174, R174, UR22 ;  /* 0x00000016aeae7c20 */ /* 0x000fe20008400000 */
[----:B------:R-:W-:Y:S01]  /*1d810*/  F2FP.SATFINITE.E5M2.F32.PACK_AB_MERGE_C R169, RZ, R169, RZ ;  /* 0x000000a9ffa9723e */ /* 0x000fe200048060ff */
[----:B------:R-:W-:Y:S01]  /*1d820*/  @!P1 STG.E.U8 desc[UR20][R2.64+0x41], R165 ;  /* 0x000041a502009986 */ /* 0x000fe2000c101114 */
[C---:B------:R-:W-:Y:S01]  /*1d830*/  ISETP.LT.OR P1, PT, R0.reuse, 0x4a, !P3 ;  /* 0x0000004a0000780c */ /* 0x040fe20005f21670 */
[----:B------:R-:W-:Y:S01]  /*1d840*/  FMUL R175, R175, UR22 ;  /* 0x00000016afaf7c20 */ /* 0x000fe20008400000 */
[----:B-1----:R-:W-:Y:S01]  /*1d850*/  F2FP.SATFINITE.E5M2.F32.PACK_AB_MERGE_C R7, RZ, R170, RZ ;  /* 0x000000aaff07723e */ /* 0x002fe200048060ff */
        /* <DEDUP_REMOVED lines=8> */
[----:B------:R0:W-:Y:S01]  /*1d8e0*/  @!P0 STG.E.U8 desc[UR20][R2.64+0x48], R5 ;  /* 0x0000480502008986 */ /* 0x0001e2000c101114 */
[----:B------:R-:W-:Y:S01]  /*1d8f0*/  ISETP.LT.OR P0, PT, R0, 0x51, !P3 ;  /* 0x000000510000780c */ /* 0x000fe20005f01670 */
[----:B------:R-:W-:Y:S01]  /*1d900*/  FMUL R178, R178, UR22 ;  /* 0x00000016b2b27c20 */ /* 0x000fe20008400000 */
[----:B------:R-:W-:Y:S01]  /*1d910*/  F2FP.SATFINITE.E5M2.F32.PACK_AB_MERGE_C R175, RZ, R175, RZ ;  /* 0x000000afffaf723e */ /* 0x000fe200048060ff */
[----:B------:R-:W-:Y:S01]  /*1d920*/  @!P1 STG.E.U8 desc[UR20][R2.64+0x49], R169 ;  /* 0x000049a902009986 */ /* 0x000fe2000c101114 */
[----:B------:R-:W-:Y:S01]  /*1d930*/  ISETP.LT.OR P1, PT, R0, 0x52, !P3 ;  /* 0x000000520000780c */ /* 0x000fe20005f21670 */
[----:B------:R-:W-:Y:S01]  /*1d940*/  FMUL R179, R179, UR22 ;  /* 0x00000016b3b37c20 */ /* 0x000fe20008400000 */
[----:B------:R-:W-:Y:S01]  /*1d950*/  FMUL R180, R180, UR22 ;  /* 0x00000016b4b47c20 */ /* 0x000fe20008400000 */
[----:B------:R1:W-:Y:S01]  /*1d960*/  @!P5 STG.E.U8 desc[UR20][R24.64+0x48], R7 ;  /* 0x000048071800d986 */ /* 0x0003e2000c101114 */
[----:B------:R-:W-:Y:S01]  /*1d970*/  ISETP.LT.OR P5, PT, R0, 0x51, !P2 ;  /* 0x000000510000780c */ /* 0x000fe200057a1670 */
[----:B------:R-:W-:Y:S01]  /*1d980*/  FMUL R181, R181, UR22 ;  /* 0x00000016b5b57c20 */ /* 0x000fe20008400000 */
[----:B------:R-:W-:Y:S01]  /*1d990*/  F2FP.SATFINITE.E5M2.F32.PACK_AB_MERGE_C R177, RZ, R177, RZ ;  /* 0x000000b1ffb1723e */ /* 0x000fe200048060ff */
[----:B------:R-:W-:Y:S01]  /*1d9a0*/  @!P6 STG.E.U8 desc[UR20][R24.64+0x49], R171 ;  /* 0x000049ab1800e986 */ /* 0x000fe2000c101114 */
[----:B0-----:R-:W-:Y:S01]  /*1d9b0*/  F2FP.SATFINITE.E5M2.F32.PACK_AB_MERGE_C R5, RZ, R172, RZ ;  /* 0x000000acff05723e */ /* 0x001fe200048060ff */
[----:B------:R-:W-:Y:S01]  /*1d9c0*/  FMUL R182, R182, UR22 ;  /* 0x00000016b6b67c20 */ /* 0x000fe20008400000 */
[C---:B------:R-:W-:Y:S01]  /*1d9d0*/  ISETP.LT.OR P6, PT, R0.reuse, 0x52, !P2 ;  /* 0x000000520000780c */ /* 0x040fe200057c1670 */
[----:B------:R-:W-:Y:S01]  /*1d9e0*/  FMUL R183, R183, UR22 ;  /* 0x00000016b7b77c20 */ /* 0x000fe20008400000 */
[----:B------:R-:W-:Y:S01]  /*1d9f0*/  F2FP.SATFINITE.E5M2.F32.PACK_AB_MERGE_C R179, RZ, R179, RZ ;  /* 0x000000b3ffb3723e */ /* 0x000fe200048060ff */
[----:B------:R0:W-:Y:S01]  /*1da00*/  @!P0 STG.E.U8 desc[UR20][R2.64+0x50], R5 ;  /* 0x0000500502008986 */ /* 0x0001e2000c101114 */
[----:B------:R-:W-:Y:S01]  /*1da10*/  ISETP.LT.OR P0, PT, R0, 0x59, !P3 ;  /* 0x000000590000780c */ /* 0x000fe20005f01670 */
[----:B------:R-:W-:Y:S01]  /*1da20*/  FMUL R184, R184, UR22 ;  /* 0x00000016b8b87c20 */ /* 0x000fe20008400000 */
[----:B-1----:R-:W-:Y:S01]  /*1da30*/  F2FP.SATFINITE.E5M2.F32.PACK_AB_MERGE_C R7, RZ, R174, RZ ;  /* 0x000000aeff07723e */ /* 0x002fe200048060ff */
        /* <DEDUP_REMOVED lines=9> */
[----:B0-----:R-:W-:Y:S01]  /*1dad0*/  F2FP.SATFINITE.E5M2.F32.PACK_AB_MERGE_C R5, RZ, R176, RZ ;  /* 0x000000b0ff05723e */ /* 0x001fe200048060ff */
[----:B------:R-:W-:Y:S01]  /*1dae0*/  FMUL R187, R187, UR22 ;  /* 0x00000016bbbb7c20 */ /* 0x000fe20008400000 */
[----:B------:R-:W-:Y:S01]  /*1daf0*/  ISETP.LT.OR P6, PT, R0, 0x5a, !P2 ;  /* 0x0000005a0000780c */ /* 0x000fe200057c1670 */
[----:B------:R-:W-:Y:S01]  /*1db00*/  FMUL R188, R188, UR22 ;  /* 0x00000016bcbc7c20 */ /* 0x000fe20008400000 */
[----:B------:R-:W-:Y:S01]  /*1db10*/  F2FP.SATFINITE.E5M2.F32.PACK_AB_MERGE_C R185, RZ, R185, RZ ;  /* 0x000000b9ffb9723e */ /* 0x000fe200048060ff */
[----:B------:R0:W-:Y:S01]  /*1db20*/  @!P0 STG.E.U8 desc[UR20][R2.64+0x58], R5 ;  /* 0x0000580502008986 */ /* 0x0001e2000c101114 */
[C---:B------:R-:W-:Y:S01]  /*1db30*/  ISETP.LT.OR P0, PT, R0.reuse, 0x61, !P3 ;  /* 0x000000610000780c */ /* 0x040fe20005f01670 */
[----:B------:R-:W-:Y:S01]  /*1db40*/  FMUL R189, R189, UR22 ;  /* 0x00000016bdbd7c20 */ /* 0x000fe20008400000 */
[----:B-1----:R-:W-:Y:S01]  /*1db50*/  F2FP.SATFINITE.E5M2.F32.PACK_AB_MERGE_C R7, RZ, R178, RZ ;  /* 0x000000b2ff07723e */ /* 0x002fe200048060ff */
[----:B------:R-:W-:Y:S01]  /*1db60*/  @!P1 STG.E.U8 desc[UR20][R2.64+0x59], R177 ;  /* 0x000059b102009986 */ /* 0x000fe2000c101114 */
[----:B------:R-:W-:Y:S01]  /*1db70*/  ISETP.LT.OR P1, PT, R0, 0x62, !P3 ;  /* 0x000000620000780c */ /* 0x000fe20005f21670 */
[----:B------:R-:W-:Y:S01]  /*1db80*/  FMUL R190, R190, UR22 ;  /* 0x00000016bebe7c20 */ /* 0x000fe20008400000 */
[----:B------:R-:W-:Y:S01]  /*1db90*/  F2FP.SATFINITE.E5M2.F32.PACK_AB_MERGE_C R187, RZ, R187, RZ ;  /* 0x000000bbffbb723e */ /* 0x000fe200048060ff */
[----:B------:R1:W-:Y:S01]  /*1dba0*/  @!P5 STG.E.U8 desc[UR20][R24.64+0x58], R7 ;  /* 0x000058071800d986 */ /* 0x0003e2000c101114 */
[----:B------:R-:W-:Y:S01]  /*1dbb0*/  ISETP.LT.OR P5, PT, R0, 0x61, !P2 ;  /* 0x000000610000780c */ /* 0x000fe200057a1670 */
[----:B------:R-:W-:Y:S01]  /*1dbc0*/  FMUL R191, R191, UR22 ;  /* 0x00000016bfbf7c20 */ /* 0x000fe20008400000 */
[----:B------:R-:W-:Y:S01]  /*1dbd0*/  FMUL R192, R192, UR22 ;  /* 0x00000016c0c07c20 */ /* 0x000fe20008400000 */
[----:B0-----:R-:W-:Y:S01]  /*1dbe0*/  F2FP.SATFINITE.E5M2.F32.PACK_AB_MERGE_C R5, RZ, R180, RZ ;  /* 0x000000b4ff05723e */ /* 0x001fe200048060ff */
[----:B------:R-:W-:Y:S01]  /*1dbf0*/  @!P6 STG.E.U8 desc[UR20][R24.64+0x59], R179 ;  /* 0x000059b31800e986 */ /* 0x000fe2000c101114 */
        /* <DEDUP_REMOVED lines=38> */
[----:B------:R-:W-:Y:S01]  /*1de60*/  FMUL R204, R204, UR22 ;  /* 0x00000016cccc7c20 */ /* 0x000fe20008400000 */
        /* <DEDUP_REMOVED lines=107> */
[----:B--2---:R-:W-:Y:S01]  /*1e520*/  FMUL R4, R35, UR22 ;  /* 0x0000001623047c20 */ /* 0x004fe20008400000 */
        /* <DEDUP_REMOVED lines=9> */
[----:B------:R-:W-:-:S02]  /*1e5c0*/  ISETP.LT.OR P5, PT, R0, 0xa9, !P2 ;  /* 0x000000a90000780c */ /* 0x000fc400057a1670 */
[----:B------:R-:W-:Y:S01]  /*1e5d0*/  F2FP.SATFINITE.E5M2.F32.PACK_AB_MERGE_C R235, RZ, R235, RZ ;  /* 0x000000ebffeb723e */ /* 0x000fe200048060ff */
[----:B------:R-:W-:Y:S01]  /*1e5e0*/  @!P6 STG.E.U8 desc[UR20][R24.64+0xa1], R215 ;  /* 0x0000a1d71800e986 */ /* 0x000fe2000c101114 */
[----:B0-----:R-:W-:Y:S02]  /*1e5f0*/  F2FP.SATFINITE.E5M2.F32.PACK_AB_MERGE_C R5, RZ, R216, RZ ;  /* 0x000000d8ff05723e */ /* 0x001fe400048060ff */
[C---:B------:R-:W-:Y:S01]  /*1e600*/  ISETP.LT.OR P6, PT, R0.reuse, 0xaa, !P2 ;  /* 0x000000aa0000780c */ /* 0x040fe200057c1670 */
[----:B------:R-:W2:Y:S04]  /*1e610*/  LDL.LU R36, [R1+0x21c] ;  /* 0x00021c0001247983 */ /* 0x000ea80000300800 */
[----:B------:R0:W-:Y:S01]  /*1e620*/  @!P0 STG.E.U8 desc[UR20][R2.64+0xa8], R5 ;  /* 0x0000a80502008986 */ /* 0x0001e2000c101114 */
[----:B------:R-:W-:-:S02]  /*1e630*/  ISETP.LT.OR P0, PT, R0, 0xb1, !P3 ;  /* 0x000000b10000780c */ /* 0x000fc40005f01670 */
[----:B-1----:R-:W-:Y:S01]  /*1e640*/  F2FP.SATFINITE.E5M2.F32.PACK_AB_MERGE_C R7, RZ, R218, RZ ;  /* 0x000000daff07723e */ /* 0x002fe200048060ff */
[----:B------:R-:W-:Y:S01]  /*1e650*/  @!P1 STG.E.U8 desc[UR20][R2.64+0xa9], R217 ;  /* 0x0000a9d902009986 */ /* 0x000fe2000c101114 */
[----:B------:R-:W-:-:S03]  /*1e660*/  ISETP.LT.OR P1, PT, R0, 0xb2, !P3 ;  /* 0x000000b20000780c */ /* 0x000fc60005f21670 */
[----:B------:R1:W-:Y:S01]  /*1e670*/  @!P5 STG.E.U8 desc[UR20][R24.64+0xa8], R7 ;  /* 0x0000a8071800d986 */ /* 0x0003e2000c101114 */
[C---:B------:R-:W-:Y:S02]  /*1e680*/  ISETP.LT.OR P5, PT, R0.reuse, 0xb1, !P2 ;  /* 0x000000b10000780c */ /* 0x040fe400057a1670 */
[----:B0-----:R-:W-:Y:S01]  /*1e690*/  F2FP.SATFINITE.E5M2.F32.PACK_AB_MERGE_C R5, RZ, R220, RZ ;  /* 0x000000dcff05723e */ /* 0x001fe200048060ff */
[----:B------:R-:W-:Y:S01]  /*1e6a0*/  @!P6 STG.E.U8 desc[UR20][R24.64+0xa9], R219 ;  /* 0x0000a9db1800e986 */ /* 0x000fe2000c101114 */
[----:B------:R-:W-:-:S03]  /*1e6b0*/  ISETP.LT.OR P6, PT, R0, 0xb2, !P2 ;  /* 0x000000b20000780c */ /* 0x000fc600057c1670 */
[----:B------:R0:W-:Y:S01]  /*1e6c0*/  @!P0 STG.E.U8 desc[UR20][R2.64+0xb0], R5 ;  /* 0x0000b00502008986 */ /* 0x0001e2000c101114 */
[C---:B------:R-:W-:Y:S02]  /*1e6d0*/  ISETP.LT.OR P0, PT, R0.reuse, 0xb9, !P3 ;  /* 0x000000b90000780c */ /* 0x040fe40005f01670 */
        /* <DEDUP_REMOVED lines=29> */
[----:B------:R-:W-:Y:S02]  /*1e8b0*/  ISETP.LT.OR P0, PT, R0, 0xd1, !P3 ;  /* 0x000000d10000780c */ /* 0x000fe40005f01670 */
[----:B-1----:R-:W-:Y:S01]  /*1e8c0*/  F2FP.SATFINITE.E5M2.F32.PACK_AB_MERGE_C R7, RZ, R234, RZ ;  /* 0x000000eaff07723e */ /* 0x002fe200048060ff */
[----:B------:R-:W2:Y:S01]  /*1e8d0*/  LDL.LU R35, [R1+0x220] ;  /* 0x0002200001237983 */ /* 0x000ea20000300800 */
[----:B------:R-:W-:Y:S01]  /*1e8e0*/  F2FP.SATFINITE.E5M2.F32.PACK_AB_MERGE_C R9, RZ, R236, RZ ;  /* 0x000000ecff09723e */ /* 0x000fe200048060ff */
[----:B----4-:R-:W-:Y:S01]  /*1e8f0*/  FMUL R6, R33, UR22 ;  /* 0x0000001621067c20 */ /* 0x010fe20008400000 */
[----:B------:R-:W-:Y:S01]  /*1e900*/  F2FP.SATFINITE.E5M2.F32.PACK_AB_MERGE_C R11, RZ, R4, RZ ;  /* 0x00000004ff0b723e */ /* 0x000fe200048060ff */
[----:B------:R-:W-:Y:S01]  /*1e910*/  @!P1 STG.E.U8 desc[UR20][R2.64+0xc9], R233 ;  /* 0x0000c9e902009986 */ /* 0x000fe2000c101114 */
[----:B0-----:R-:W-:Y:S01]  /*1e920*/  FMUL R5, R34, UR22 ;  /* 0x0000001622057c20 */ /* 0x001fe20008400000 */
[----:B-----5:R-:W-:-:S02]  /*1e930*/  FMUL R4, R38, UR22 ;  /* 0x0000001626047c20 */ /* 0x020fc40008400000 */
[----:B------:R-:W4:Y:S01]  /*1e940*/  LDL.LU R34, [R1+0x224] ;  /* 0x0002240001227983 */ /* 0x000f220000300800 */
[----:B------:R-:W-:-:S03]  /*1e950*/  ISETP.LT.OR P1, PT, R0, 0xd2, !P3 ;  /* 0x000000d20000780c */ /* 0x000fc60005f21670 */
[----:B------:R-:W5:Y:S04]  /*1e960*/  LDL.LU R33, [R1+0x228] ;  /* 0x0002280001217983 */ /* 0x000f680000300800 */
[----:B------:R3:W-:Y:S01]  /*1e970*/  @!P5 STG.E.U8 desc[UR20][R24.64+0xc8], R7 ;  /* 0x0000c8071800d986 */ /* 0x0007e2000c101114 */
[----:B------:R-:W-:-:S03]  /*1e980*/  ISETP.LT.OR P5, PT, R0, 0xd1, !P2 ;  /* 0x000000d10000780c */ /* 0x000fc600057a1670 */
[----:B------:R-:W-:Y:S01]  /*1e990*/  @!P6 STG.E.U8 desc[UR20][R24.64+0xc9], R235 ;  /* 0x0000c9eb1800e986 */ /* 0x000fe2000c101114 */
[----:B------:R-:W-:-:S03]  /*1e9a0*/  ISETP.LT.OR P6, PT, R0, 0xd2, !P2 ;  /* 0x000000d20000780c */ /* 0x000fc600057c1670 */
[----:B------:R0:W-:Y:S01]  /*1e9b0*/  @!P0 STG.E.U8 desc[UR20][R2.64+0xd0], R9 ;  /* 0x0000d00902008986 */ /* 0x0001e2000c101114 */
[----:B---3--:R-:W-:-:S03]  /*1e9c0*/  FMUL R7, R31, UR22 ;  /* 0x000000161f077c20 */ /* 0x008fc60008400000 */
[----:B------:R-:W3:Y:S04]  /*1e9d0*/  LDL.LU R31, [R1+0x22c] ;  /* 0x00022c00011f7983 */ /* 0x000ee80000300800 */
[----:B------:R-:W3:Y:S01]  /*1e9e0*/  LDL.LU R38, [R1+0x230] ;  /* 0x0002300001267983 */ /* 0x000ee20000300800 */
[----:B0-----:R-:W-:Y:S01]  /*1e9f0*/  F2FP.SATFINITE.E5M2.F32.PACK_AB_MERGE_C R9, RZ, R4, RZ ;  /* 0x00000004ff09723e */ /* 0x001fe200048060ff */
[----:B------:R-:W-:Y:S02]  /*1ea00*/  FMUL R4, R30, UR22 ;  /* 0x000000161e047c20 */ /* 0x000fe40008400000 */
[----:B------:R-:W3:Y:S01]  /*1ea10*/  LDL.LU R30, [R1+0x234] ;  /* 0x00023400011e7983 */ /* 0x000ee20000300800 */
[----:B------:R-:W-:Y:S02]  /*1ea20*/  F2FP.SATFINITE.E5M2.F32.PACK_AB_MERGE_C R237, RZ, R237, RZ ;  /* 0x000000edffed723e */ /* 0x000fe400048060ff */
[----:B------:R-:W-:Y:S01]  /*1ea30*/  F2FP.SATFINITE.E5M2.F32.PACK_AB_MERGE_C R13, RZ, R5, RZ ;  /* 0x00000005ff0d723e */ /* 0x000fe200048060ff */
[----:B------:R-:W-:Y:S01]  /*1ea40*/  FMUL R5, R37, UR22 ;  /* 0x0000001625057c20 */ /* 0x000fe20008400000 */
[----:B------:R-:W-:Y:S01]  /*1ea50*/  ISETP.LT.OR P0, PT, R0, 0xd9, !P3 ;  /* 0x000000d90000780c */ /* 0x000fe20005f01670 */
[----:B------:R-:W3:Y:S01]  /*1ea60*/  LDL.LU R37, [R1+0x238] ;  /* 0x0002380001257983 */ /* 0x000ee20000300800 */
[----:B------:R-:W-:-:S03]  /*1ea70*/  F2FP.SATFINITE.E5M2.F32.PACK_AB_MERGE_C R15, RZ, R6, RZ ;  /* 0x00000006ff0f723e */ /* 0x000fc600048060ff */
[----:B------:R-:W-:Y:S01]  /*1ea80*/  @!P1 STG.E.U8 desc[UR20][R2.64+0xd1], R237 ;  /* 0x0000d1ed02009986 */ /* 0x000fe2000c101114 */
[----:B------:R-:W-:-:S03]  /*1ea90*/  ISETP.LT.OR P1, PT, R0, 0xda, !P3 ;  /* 0x000000da0000780c */ /* 0x000fc60005f21670 */
[----:B------:R0:W-:Y:S01]  /*1eaa0*/  @!P5 STG.E.U8 desc[UR20][R24.64+0xd0], R11 ;  /* 0x0000d00b1800d986 */ /* 0x0001e2000c101114 */
[----:B------:R-:W-:-:S03]  /*1eab0*/  ISETP.LT.OR P5, PT, R0, 0xd9, !P2 ;  /* 0x000000d90000780c */ /* 0x000fc600057a1670 */
[----:B------:R1:W-:Y:S01]  /*1eac0*/  @!P6 STG.E.U8 desc[UR20][R24.64+0xd1], R13 ;  /* 0x0000d10d1800e986 */ /* 0x0003e2000c101114 */
[----:B0-----:R-:W-:Y:S02]  /*1ead0*/  F2FP.SATFINITE.E5M2.F32.PACK_AB_MERGE_C R11, RZ, R5, RZ ;  /* 0x00000005ff0b723e */ /* 0x001fe400048060ff */
[----:B-1----:R-:W-:Y:S01]  /*1eae0*/  F2FP.SATFINITE.E5M2.F32.PACK_AB_MERGE_C R13, RZ, R7, RZ ;  /* 0x00000007ff0d723e */ /* 0x002fe200048060ff */
[----:B------:R0:W-:Y:S04]  /*1eaf0*/  @!P0 STG.E.U8 desc[UR20][R2.64+0xd8], R9 ;  /* 0x0000d80902008986 */ /* 0x0001e8000c101114 */
[----:B------:R1:W-:Y:S01]  /*1eb00*/  @!P1 STG.E.U8 desc[UR20][R2.64+0xd9], R11 ;  /* 0x0000d90b02009986 */ /* 0x0003e2000c101114 */
[----:B0-----:R-:W-:-:S03]  /*1eb10*/  F2FP.SATFINITE.E5M2.F32.PACK_AB_MERGE_C R9, RZ, R4, RZ ;  /* 0x00000004ff09723e */ /* 0x001fc600048060ff */
[----:B------:R0:W-:Y:S01]  /*1eb20*/  @!P5 STG.E.U8 desc[UR20][R24.64+0xd8], R15 ;  /* 0x0000d80f1800d986 */ /* 0x0001e2000c101114 */
[----:B--2---:R-:W-:-:S03]  /*1eb30*/  FMUL R5, R36, UR22 ;  /* 0x0000001624057c20 */ /* 0x004fc60008400000 */
[----:B------:R-:W2:Y:S02]  /*1eb40*/  LDL.LU R36, [R1+0x23c] ;  /* 0x00023c0001247983 */ /* 0x000ea40000300800 */
[----:B-1----:R-:W-:Y:S01]  /*1eb50*/  F2FP.SATFINITE.E5M2.F32.PACK_AB_MERGE_C R11, RZ, R5, RZ ;  /* 0x00000005ff0b723e */ /* 0x002fe200048060ff */
[----:B------:R-:W-:Y:S02]  /*1eb60*/  FMUL R6, R35, UR22 ;  /* 0x0000001623067c20 */ /* 0x000fe40008400000 */
[----:B------:R-:W2:Y:S01]  /*1eb70*/  LDL.LU R35, [R1+0x240] ;  /* 0x0002400001237983 */ /* 0x000ea20000300800 */
[----:B----4-:R-:W-:-:S03]  /*1eb80*/  FMUL R7, R34, UR22 ;  /* 0x0000001622077c20 */ /* 0x010fc60008400000 */
[----:B------:R-:W4:Y:S01]  /*1eb90*/  LDL.LU R34, [R1+0x244] ;  /* 0x0002440001227983 */ /* 0x000f220000300800 */
[----:B-----5:R-:W-:-:S03]  /*1eba0*/  FMUL R4, R33, UR22 ;  /* 0x0000001621047c20 */ /* 0x020fc60008400000 */
[----:B------:R-:W5:Y:S01]  /*1ebb0*/  LDL.LU R33, [R1+0x248] ;  /* 0x0002480001217983 */ /* 0x000f620000300800 */
[----:B0-----:R-:W-:Y:S01]  /*1ebc0*/  F2FP.SATFINITE.E5M2.F32.PACK_AB_MERGE_C R15, RZ, R6, RZ ;  /* 0x00000006ff0f723e */ /* 0x001fe200048060ff */
[----:B---3--:R-:W-:Y:S02]  /*1ebd0*/  FMUL R5, R31, UR22 ;  /* 0x000000161f057c20 */ /* 0x008fe40008400000 */
[----:B------:R-:W3:Y:S01]  /*1ebe0*/  LDL.LU R31, [R1+0x24c] ;  /* 0x00024c00011f7983 */ /* 0x000ee20000300800 */
[----:B------:R-:W-:-:S03]  /*1ebf0*/  FMUL R6, R30, UR22 ;  /* 0x000000161e067c20 */ /* 0x000fc60008400000 */
[----:B------:R-:W3:Y:S01]  /*1ec00*/  LDL.LU R30, [R1+0x250] ;  /* 0x00025000011e7983 */ /* 0x000ee20000300800 */
[C---:B------:R-:W-:Y:S02]  /*1ec10*/  ISETP.LT.OR P6, PT, R0.reuse, 0xda, !P2 ;  /* 0x000000da0000780c */ /* 0x040fe400057c1670 */
[C---:B------:R-:W-:Y:S02]  /*1ec20*/  ISETP.LT.OR P5, PT, R0.reuse, 0xe1, !P3 ;  /* 0x000000e10000780c */ /* 0x040fe40005fa1670 */
[C---:B------:R-:W-:Y:S02]  /*1ec30*/  ISETP.LT.OR P0, PT, R0.reuse, 0xe1, !P2 ;  /* 0x000000e10000780c */ /* 0x040fe40005701670 */
[----:B------:R-:W-:-:S07]  /*1ec40*/  ISETP.LT.OR P1, PT, R0, 0xe2, !P2 ;  /* 0x000000e20000780c */ /* 0x000fce0005721670 */
[----:B------:R0:W-:Y:S01]  /*1ec50*/  @!P6 STG.E.U8 desc[UR20][R24.64+0xd9], R13 ;  /* 0x0000d90d1800e986 */ /* 0x0001e2000c101114 */
[C---:B------:R-:W-:Y:S02]  /*1ec60*/  ISETP.LT.OR P6, PT, R0.reuse, 0xe2, !P3 ;  /* 0x000000e20000780c */ /* 0x040fe40005fc1670 */
[----:B------:R-:W-:Y:S01]  /*1ec70*/  F2FP.SATFINITE.E5M2.F32.PACK_AB_MERGE_C R7, RZ, R7, RZ ;  /* 0x00000007ff07723e */ /* 0x000fe200048060ff */
[----:B------:R1:W-:Y:S01]  /*1ec80*/  @!P5 STG.E.U8 desc[UR20][R2.64+0xe0], R9 ;  /* 0x0000e0090200d986 */ /* 0x0003e2000c101114 */
[----:B------:R-:W-:Y:S02]  /*1ec90*/  ISETP.LT.OR P5, PT, R0, 0xea, !P2 ;  /* 0x000000ea0000780c */ /* 0x000fe400057a1670 */
[----:B0-----:R-:W-:Y:S01]  /*1eca0*/  F2FP.SATFINITE.E5M2.F32.PACK_AB_MERGE_C R13, RZ, R4, RZ ;  /* 0x00000004ff0d723e */ /* 0x001fe200048060ff */
[----:B------:R-:W-:-:S06]  /*1ecb0*/  FMUL R4, R38, UR22 ;  /* 0x0000001626047c20 */ /* 0x000fcc0008400000 */
[----:B------:R-:W-:Y:S01]  /*1ecc0*/  @!P6 STG.E.U8 desc[UR20][R2.64+0xe1], R11 ;  /* 0x0000e10b0200e986 */ /* 0x000fe2000c101114 */
[----:B------:R-:W-:-:S03]  /*1ecd0*/  ISETP.LT.OR P6, PT, R0, 0xe9, !P3 ;  /* 0x000000e90000780c */ /* 0x000fc60005fc1670 */
[----:B------:R-:W-:Y:S01]  /*1ece0*/  @!P0 STG.E.U8 desc[UR20][R24.64+0xe0], R15 ;  /* 0x0000e00f18008986 */ /* 0x000fe2000c101114 */
[----:B------:R-:W-:-:S03]  /*1ecf0*/  ISETP.LT.OR P0, PT, R0, 0xea, !P3 ;  /* 0x000000ea0000780c */ /* 0x000fc60005f01670 */
[----:B------:R0:W-:Y:S04]  /*1ed00*/  @!P1 STG.E.U8 desc[UR20][R24.64+0xe1], R7 ;  /* 0x0000e10718009986 */ /* 0x0001e8000c101114 */
[----:B------:R-:W3:Y:S01]  /*1ed10*/  LDL.LU R38, [R1+0x254] ;  /* 0x0002540001267983 */ /* 0x000ee20000300800 */
[----:B-1----:R-:W-:Y:S02]  /*1ed20*/  F2FP.SATFINITE.E5M2.F32.PACK_AB_MERGE_C R9, RZ, R5, RZ ;  /* 0x00000005ff09723e */ /* 0x002fe400048060ff */
[----:B0-----:R-:W-:Y:S01]  /*1ed30*/  F2FP.SATFINITE.E5M2.F32.PACK_AB_MERGE_C R7, RZ, R4, RZ ;  /* 0x00000004ff07723e */ /* 0x001fe200048060ff */
[----:B------:R-:W-:Y:S02]  /*1ed40*/  FMUL R4, R37, UR22 ;  /* 0x0000001625047c20 */ /* 0x000fe40008400000 */
[----:B------:R-:W3:Y:S01]  /*1ed50*/  LDL.LU R37, [R1+0x258] ;  /* 0x0002580001257983 */ /* 0x000ee20000300800 */
[----:B------:R-:W-:-:S02]  /*1ed60*/  F2FP.SATFINITE.E5M2.F32.PACK_AB_MERGE_C R11, RZ, R6, RZ ;  /* 0x00000006ff0b723e */ /* 0x000fc400048060ff */
[----:B------:R-:W-:Y:S01]  /*1ed70*/  F2FP.SATFINITE.E5M2.F32.PACK_AB_MERGE_C R15, RZ, R4, RZ ;  /* 0x00000004ff0f723e */ /* 0x000fe200048060ff */
[----:B------:R-:W-:Y:S04]  /*1ed80*/  @!P6 STG.E.U8 desc[UR20][R2.64+0xe8], R13 ;  /* 0x0000e80d0200e986 */ /* 0x000fe8000c101114 */
[----:B------:R0:W-:Y:S04]  /*1ed90*/  @!P0 STG.E.U8 desc[UR20][R2.64+0xe9], R9 ;  /* 0x0000e90902008986 */ /* 0x0001e8000c101114 */
[----:B------:R1:W-:Y:S01]  /*1eda0*/  @!P5 STG.E.U8 desc[UR20][R24.64+0xe9], R11 ;  /* 0x0000e90b1800d986 */ /* 0x0003e2000c101114 */
[----:B--2---:R-:W-:-:S03]  /*1edb0*/  FMUL R5, R36, UR22 ;  /* 0x0000001624057c20 */ /* 0x004fc60008400000 */
[----:B------:R-:W2:Y:S02]  /*1edc0*/  LDL.LU R36, [R1+0x25c] ;  /* 0x00025c0001247983 */ /* 0x000ea40000300800 */
[----:B0-----:R-:W-:Y:S01]  /*1edd0*/  F2FP.SATFINITE.E5M2.F32.PACK_AB_MERGE_C R9, RZ, R5, RZ ;  /* 0x00000005ff09723e */ /* 0x001fe200048060ff */
[----:B------:R-:W-:Y:S02]  /*1ede0*/  FMUL R6, R35, UR22 ;  /* 0x0000001623067c20 */ /* 0x000fe40008400000 */
[----:B------:R-:W2:Y:S01]  /*1edf0*/  LDL.LU R35, [R1+0x260] ;  /* 0x0002600001237983 */ /* 0x000ea20000300800 */
[----:B----4-:R-:W-:-:S03]  /*1ee00*/  FMUL R4, R34, UR22 ;  /* 0x0000001622047c20 */ /* 0x010fc60008400000 */
[----:B------:R-:W4:Y:S02]  /*1ee10*/  LDL.LU R34, [R1+0x264] ;  /* 0x0002640001227983 */ /* 0x000f240000300800 */
[----:B-1----:R-:W-:Y:S01]  /*1ee20*/  F2FP.SATFINITE.E5M2.F32.PACK_AB_MERGE_C R11, RZ, R4, RZ ;  /* 0x00000004ff0b723e */ /* 0x002fe200048060ff */
[----:B-----5:R-:W-:Y:S02]  /*1ee30*/  FMUL R4, R33, UR22 ;  /* 0x0000001621047c20 */ /* 0x020fe40008400000 */
[----:B------:R-:W5:Y:S03]  /*1ee40*/  LDL.LU R33, [R1+0x268] ;  /* 0x0002680001217983 */ /* 0x000f660000300800 */
[----:B------:R-:W-:Y:S01]  /*1ee50*/  F2FP.SATFINITE.E5M2.F32.PACK_AB_MERGE_C R13, RZ, R4, RZ ;  /* 0x00000004ff0d723e */ /* 0x000fe200048060ff */
        /* <DEDUP_REMOVED lines=9> */
[----:B------:R-:W-:-:S03]  /*1eef0*/  ISETP.LT.OR P1, PT, R0, 0xf1, !P2 ;  /* 0x000000f10000780c */ /* 0x000fc60005721670 */
[----:B------:R1:W-:Y:S01]  /*1ef00*/  @!P6 STG.E.U8 desc[UR20][R2.64+0xf0], R15 ;  /* 0x0000f00f0200e986 */ /* 0x0003e2000c101114 */
[C---:B------:R-:W-:Y:S02]  /*1ef10*/  ISETP.LT.OR P6, PT, R0.reuse, 0xf9, !P3 ;  /* 0x000000f90000780c */ /* 0x040fe40005fc1670 */
[----:B------:R-:W-:Y:S01]  /*1ef20*/  ISETP.LT.OR P3, PT, R0, 0xfa, !P3 ;  /* 0x000000fa0000780c */ /* 0x000fe20005f61670 */
[----:B------:R1:W-:Y:S01]  /*1ef30*/  @!P0 STG.E.U8 desc[UR20][R2.64+0xf1], R9 ;  /* 0x0000f10902008986 */ /* 0x0003e2000c101114 */
[----:B0-----:R-:W-:Y:S02]  /*1ef40*/  F2FP.SATFINITE.E5M2.F32.PACK_AB_MERGE_C R7, RZ, R6, RZ ;  /* 0x00000006ff07723e */ /* 0x001fe400048060ff */
[----:B-1----:R-:W-:Y:S02]  /*1ef50*/  F2FP.SATFINITE.E5M2.F32.PACK_AB_MERGE_C R15, RZ, R5, RZ ;  /* 0x00000005ff0f723e */ /* 0x002fe400048060ff */
[----:B------:R-:W-:Y:S01]  /*1ef60*/  F2FP.SATFINITE.E5M2.F32.PACK_AB_MERGE_C R9, RZ, R4, RZ ;  /* 0x00000004ff09723e */ /* 0x000fe200048060ff */
[----:B------:R-:W-:-:S02]  /*1ef70*/  FMUL R4, R38, UR22 ;  /* 0x0000001626047c20 */ /* 0x000fc40008400000 */
[----:B------:R-:W3:Y:S04]  /*1ef80*/  LDL.LU R38, [R1+0x274] ;  /* 0x0002740001267983 */ /* 0x000ee80000300800 */
[----:B------:R0:W-:Y:S01]  /*1ef90*/  @!P5 STG.E.U8 desc[UR20][R24.64+0xf1], R11 ;  /* 0x0000f10b1800d986 */ /* 0x0001e2000c101114 */
[----:B------:R-:W-:Y:S01]  /*1efa0*/  ISETP.LT.OR P5, PT, R0, 0xf9, !P2 ;  /* 0x000000f90000780c */ /* 0x000fe200057a1670 */
[----:B------:R-:W-:Y:S02]  /*1efb0*/  FMUL R5, R37, UR22 ;  /* 0x0000001625057c20 */ /* 0x000fe40008400000 */
[----:B------:R-:W3:Y:S04]  /*1efc0*/  LDL.LU R37, [R1+0x278] ;  /* 0x0002780001257983 */ /* 0x000ee80000300800 */
[----:B------:R1:W-:Y:S04]  /*1efd0*/  @!P1 STG.E.U8 desc[UR20][R24.64+0xf0], R7 ;  /* 0x0000f00718009986 */ /* 0x0003e8000c101114 */
[----:B------:R-:W-:Y:S04]  /*1efe0*/  @!P6 STG.E.U8 desc[UR20][R2.64+0xf8], R13 ;  /* 0x0000f80d0200e986 */ /* 0x000fe8000c101114 */
[----:B------:R4:W-:Y:S01]  /*1eff0*/  @!P3 STG.E.U8 desc[UR20][R2.64+0xf9], R15 ;  /* 0x0000f90f0200b986 */ /* 0x0009e2000c101114 */
[----:B0-----:R-:W-:-:S03]  /*1f000*/  F2FP.SATFINITE.E5M2.F32.PACK_AB_MERGE_C R11, RZ, R4, RZ ;  /* 0x00000004ff0b723e */ /* 0x001fc600048060ff */
[----:B------:R0:W-:Y:S01]  /*1f010*/  @!P5 STG.E.U8 desc[UR20][R24.64+0xf8], R9 ;  /* 0x0000f8091800d986 */ /* 0x0001e2000c101114 */
[----:B--2---:R-:W-:-:S03]  /*1f020*/  FMUL R6, R36, UR22 ;  /* 0x0000001624067c20 */ /* 0x004fc60008400000 */
[----:B------:R-:W2:Y:S01]  /*1f030*/  LDL.LU R36, [R1+0x27c] ;  /* 0x00027c0001247983 */ /* 0x000ea20000300800 */
[----:B-1----:R-:W-:-:S03]  /*1f040*/  FMUL R7, R35, UR22 ;  /* 0x0000001623077c20 */ /* 0x002fc60008400000 */
        /* <DEDUP_REMOVED lines=10> */
[----:B------:R-:W-:Y:S02]  /*1f0f0*/  ISETP.GE.AND P1, PT, R32, 0x81, PT ;  /* 0x000000812000780c */ /* 0x000fe40003f26270 */
[C---:B------:R-:W-:Y:S02]  /*1f100*/  ISETP.LT.OR P2, PT, R0.reuse, 0xfa, !P2 ;  /* 0x000000fa0000780c */ /* 0x040fe40005741670 */
[C---:B------:R-:W-:Y:S02]  /*1f110*/  ISETP.LT.OR P6, PT, R0.reuse, 0x1, !P1 ;  /* 0x000000010000780c */ /* 0x040fe40004fc1670 */
[----:B------:R-:W-:Y:S02]  /*1f120*/  ISETP.LT.OR P3, PT, R0, 0x2, !P1 ;  /* 0x000000020000780c */ /* 0x000fe40004f61670 */
[----:B------:R-:W-:Y:S02]  /*1f130*/  F2FP.SATFINITE.E5M2.F32.PACK_AB_MERGE_C R5, RZ, R5, RZ ;  /* 0x00000005ff05723e */ /* 0x000fe400048060ff */
[----:B------:R-:W-:-:S05]  /*1f140*/  ISETP.GE.AND P0, PT, R32, 0x89, PT ;  /* 0x000000892000780c */ /* 0x000fca0003f06270 */
[----:B------:R-:W-:Y:S01]  /*1f150*/  @!P2 STG.E.U8 desc[UR20][R24.64+0xf9], R11 ;  /* 0x0000f90b1800a986 */ /* 0x000fe2000c101114 */
[----:B------:R-:W-:-:S03]  /*1f160*/  F2FP.SATFINITE.E5M2.F32.PACK_AB_MERGE_C R13, RZ, R6, RZ ;  /* 0x00000006ff0d723e */ /* 0x000fc600048060ff */
[----:B------:R0:W-:Y:S01]  /*1f170*/  @!P6 STG.E.U8 desc[UR20][R28.64], R5 ;  /* 0x000000051c00e986 */ /* 0x0001e2000c101114 */
[C---:B------:R-:W-:Y:S02]  /*1f180*/  ISETP.LT.OR P6, PT, R0.reuse, 0x2, !P0 ;  /* 0x000000020000780c */ /* 0x040fe400047c1670 */
[C---:B------:R-:W-:Y:S01]  /*1f190*/  ISETP.LT.OR P5, PT, R0.reuse, 0x1, !P0 ;  /* 0x000000010000780c */ /* 0x040fe200047a1670 */
[----:B------:R1:W-:Y:S01]  /*1f1a0*/  @!P3 STG.E.U8 desc[UR20][R28.64+0x1], R13 ;  /* 0x0000010d1c00b986 */ /* 0x0003e2000c101114 */
[----:B------:R-:W-:Y:S02]  /*1f1b0*/  ISETP.LT.OR P2, PT, R0, 0xa, !P1 ;  /* 0x0000000a0000780c */ /* 0x000fe40004f41670 */
[----:B0-----:R-:W-:Y:S02]  /*1f1c0*/  F2FP.SATFINITE.E5M2.F32.PACK_AB_MERGE_C R5, RZ, R3, RZ ;  /* 0x00000003ff05723e */ /* 0x001fe400048060ff */
[----:B-1----:R-:W-:Y:S01]  /*1f1d0*/  F2FP.SATFINITE.E5M2.F32.PACK_AB_MERGE_C R13, RZ, R2, RZ ;  /* 0x00000002ff0d723e */ /* 0x002fe200048060ff */
[----:B------:R-:W-:-:S02]  /*1f1e0*/  FMUL R3, R38, UR22 ;  /* 0x0000001626037c20 */ /* 0x000fc40008400000 */
[----:B------:R-:W3:Y:S01]  /*1f1f0*/  LDL.LU R38, [R1+0x294] ;  /* 0x0002940001267983 */ /* 0x000ee20000300800 */
[----:B------:R-:W-:Y:S02]  /*1f200*/  F2FP.SATFINITE.E5M2.F32.PACK_AB_MERGE_C R11, RZ, R4, RZ ;  /* 0x00000004ff0b723e */ /* 0x000fe400048060ff */
[----:B------:R-:W-:Y:S01]  /*1f210*/  ISETP.LT.OR P3, PT, R0, 0x9, !P1 ;  /* 0x000000090000780c */ /* 0x000fe20004f61670 */
[----:B------:R0:W-:Y:S01]  /*1f220*/  @!P6 STG.E.U8 desc[UR20][R26.64+0x1], R9 ;  /* 0x000001091a00e986 */ /* 0x0001e2000c101114 */
[----:B------:R-:W-:-:S03]  /*1f230*/  FMUL R2, R37, UR22 ;  /* 0x0000001625027c20 */ /* 0x000fc60008400000 */
[----:B------:R-:W3:Y:S01]  /*1f240*/  LDL.LU R37, [R1+0x298] ;  /* 0x0002980001257983 */ /* 0x000ee20000300800 */
[----:B------:R-:W-:Y:S02]  /*1f250*/  F2FP.SATFINITE.E5M2.F32.PACK_AB_MERGE_C R7, RZ, R7, RZ ;  /* 0x00000007ff07723e */ /* 0x000fe400048060ff */
[----:B0-----:R-:W-:-:S03]  /*1f260*/  F2FP.SATFINITE.E5M2.F32.PACK_AB_MERGE_C R9, RZ, R2, RZ ;  /* 0x00000002ff09723e */ /* 0x001fc600048060ff */
        /* <DEDUP_REMOVED lines=8> */
[----:B------:R-:W2:Y:S03]  /*1f2f0*/  LDL.LU R35, [R1+0x2a0] ;  /* 0x0002a00001237983 */ /* 0x000ea60000300800 */
[----:B------:R-:W-:Y:S01]  /*1f300*/  F2FP.SATFINITE.E5M2.F32.PACK_AB_MERGE_C R15, RZ, R2, RZ ;  /* 0x00000002ff0f723e */ /* 0x000fe200048060ff */
[----:B----4-:R-:W-:Y:S02]  /*1f310*/  FMUL R2, R34, UR22 ;  /* 0x0000001622027c20 */ /* 0x010fe40008400000 */
[----:B------:R-:W4:Y:S01]  /*1f320*/  LDL.LU R34, [R1+0x2a4] ;  /* 0x0002a40001227983 */ /* 0x000f220000300800 */
[----:B-----5:R-:W-:-:S03]  /*1f330*/  FMUL R3, R33, UR22 ;  /* 0x0000001621037c20 */ /* 0x020fc60008400000 */
[----:B------:R-:W5:Y:S01]  /*1f340*/  LDL.LU R33, [R1+0x2a8] ;  /* 0x0002a80001217983 */ /* 0x000f620000300800 */
[----:B---3--:R-:W-:-:S03]  /*1f350*/  FMUL R4, R31, UR22 ;  /* 0x000000161f047c20 */ /* 0x008fc60008400000 */
[----:B------:R-:W3:Y:S01]  /*1f360*/  LDL.LU R31, [R1+0x2ac] ;  /* 0x0002ac00011f7983 */ /* 0x000ee20000300800 */
[----:B0-----:R-:W-:-:S03]  /*1f370*/  FMUL R5, R30, UR22 ;  /* 0x000000161e057c20 */ /* 0x001fc60008400000 */
[----:B------:R-:W3:Y:S01]  /*1f380*/  LDL.LU R30, [R1+0x2b0] ;  /* 0x0002b000011e7983 */ /* 0x000ee20000300800 */
[C---:B------:R-:W-:Y:S02]  /*1f390*/  ISETP.LT.OR P6, PT, R0.reuse, 0xa, !P0 ;  /* 0x0000000a0000780c */ /* 0x040fe400047c1670 */
[C---:B------:R-:W-:Y:S02]  /*1f3a0*/  ISETP.LT.OR P5, PT, R0.reuse, 0x9, !P0 ;  /* 0x000000090000780c */ /* 0x040fe400047a1670 */
[C---:B------:R-:W-:Y:S02]  /*1f3b0*/  ISETP.LT.OR P3, PT, R0.reuse, 0x11, !P1 ;  /* 0x000000110000780c */ /* 0x040fe40004f61670 */
[----:B------:R-:W-:-:S07]  /*1f3c0*/  ISETP.LT.OR P2, PT, R0, 0x12, !P1 ;  /* 0x000000120000780c */ /* 0x000fce0004f41670 */
[----:B------:R0:W-:Y:S01]  /*1f3d0*/  @!P6 STG.E.U8 desc[UR20][R26.64+0x9], R7 ;  /* 0x000009071a00e986 */ /* 0x0001e2000c101114 */
[----:B------:R-:W-:-:S03]  /*1f3e0*/  ISETP.LT.OR P6, PT, R0, 0x12, !P0 ;  /* 0x000000120000780c */ /* 0x000fc600047c1670 */
[----:B------:R-:W-:Y:S01]  /*1f3f0*/  @!P5 STG.E.U8 desc[UR20][R26.64+0x8], R13 ;  /* 0x0000080d1a00d986 */ /* 0x000fe2000c101114 */
[----:B------:R-:W-:-:S03]  /*1f400*/  ISETP.LT.OR P5, PT, R0, 0x11, !P0 ;  /* 0x000000110000780c */ /* 0x000fc600047a1670 */
[----:B------:R1:W-:Y:S01]  /*1f410*/  @!P3 STG.E.U8 desc[UR20][R28.64+0x10], R9 ;  /* 0x000010091c00b986 */ /* 0x0003e2000c101114 */
[C---:B------:R-:W-:Y:S02]  /*1f420*/  ISETP.LT.OR P3, PT, R0.reuse, 0x19, !P1 ;  /* 0x000000190000780c */ /* 0x040fe40004f61670 */
[----:B0-----:R-:W-:Y:S01]  /*1f430*/  F2FP.SATFINITE.E5M2.F32.PACK_AB_MERGE_C R7, RZ, R2, RZ ;  /* 0x00000002ff07723e */ /* 0x001fe200048060ff */
[----:B------:R0:W-:Y:S01]  /*1f440*/  @!P2 STG.E.U8 desc[UR20][R28.64+0x11], R11 ;  /* 0x0000110b1c00a986 */ /* 0x0001e2000c101114 */
[----:B------:R-:W-:Y:S02]  /*1f450*/  ISETP.LT.OR P2, PT, R0, 0x1a, !P1 ;  /* 0x0000001a0000780c */ /* 0x000fe40004f41670 */
[----:B-1----:R-:W-:Y:S01]  /*1f460*/  F2FP.SATFINITE.E5M2.F32.PACK_AB_MERGE_C R9, RZ, R3, RZ ;  /* 0x00000003ff09723e */ /* 0x002fe200048060ff */
[----:B------:R-:W-:Y:S02]  /*1f470*/  FMUL R2, R38, UR22 ;  /* 0x0000001626027c20 */ /* 0x000fe40008400000 */
[----:B------:R-:W3:Y:S01]  /*1f480*/  LDL.LU R38, [R1+0x2b4] ;  /* 0x0002b40001267983 */ /* 0x000ee20000300800 */
[----:B0-----:R-:W-:-:S03]  /*1f490*/  F2FP.SATFINITE.E5M2.F32.PACK_AB_MERGE_C R11, RZ, R4, RZ ;  /* 0x00000004ff0b723e */ /* 0x001fc600048060ff */
[----:B------:R0:W-:Y:S01]  /*1f4a0*/  @!P6 STG.E.U8 desc[UR20][R26.64+0x11], R7 ;  /* 0x000011071a00e986 */ /* 0x0001e2000c101114 */
[----:B------:R-:W-:Y:S01]  /*1f4b0*/  ISETP.LT.OR P6, PT, R0, 0x1a, !P0 ;  /* 0x0000001a0000780c */ /* 0x000fe200047c1670 */
[----:B------:R-:W-:Y:S02]  /*1f4c0*/  FMUL R3, R37, UR22 ;  /* 0x0000001625037c20 */ /* 0x000fe40008400000 */
[----:B------:R-:W3:Y:S01]  /*1f4d0*/  LDL.LU R37, [R1+0x2b8] ;  /* 0x0002b80001257983 */ /* 0x000ee20000300800 */
[----:B0-----:R-:W-:-:S03]  /*1f4e0*/  F2FP.SATFINITE.E5M2.F32.PACK_AB_MERGE_C R7, RZ, R2, RZ ;  /* 0x00000002ff07723e */ /* 0x001fc600048060ff */
[----:B------:R-:W-:Y:S04]  /*1f4f0*/  @!P5 STG.E.U8 desc[UR20][R26.64+0x10], R15 ;  /* 0x0000100f1a00d986 */ /* 0x000fe8000c101114 */
        /* <DEDUP_REMOVED lines=13> */
[----:B------:R-:W5:Y:S02]  /*1f5d0*/  LDL.LU R33, [R1+0x2c8] ;  /* 0x0002c80001217983 */ /* 0x000f640000300800 */
        /* <DEDUP_REMOVED lines=8> */
[----:B------:R-:W-:Y:S02]  /*1f660*/  F2FP.SATFINITE.E5M2.F32.PACK_AB_MERGE_C R5, RZ, R5, RZ ;  /* 0x00000005ff05723e */ /* 0x000fe400048060ff */
[----:B------:R-:W-:-:S05]  /*1f670*/  ISETP.LT.OR P6, PT, R0, 0x22, !P0 ;  /* 0x000000220000780c */ /* 0x000fca00047c1670 */
[----:B------:R0:W-:Y:S01]  /*1f680*/  @!P5 STG.E.U8 desc[UR20][R26.64+0x18], R5 ;  /* 0x000018051a00d986 */ /* 0x0001e2000c101114 */
[----:B------:R-:W-:-:S03]  /*1f690*/  ISETP.LT.OR P5, PT, R0, 0x21, !P0 ;  /* 0x000000210000780c */ /* 0x000fc600047a1670 */
[----:B------:R-:W-:Y:S01]  /*1f6a0*/  @!P3 STG.E.U8 desc[UR20][R28.64+0x20], R9 ;  /* 0x000020091c00b986 */ /* 0x000fe2000c101114 */
[----:B------:R-:W-:-:S03]  /*1f6b0*/  ISETP.LT.OR P3, PT, R0, 0x29, !P1 ;  /* 0x000000290000780c */ /* 0x000fc60004f61670 */
[----:B------:R1:W-:Y:S01]  /*1f6c0*/  @!P2 STG.E.U8 desc[UR20][R28.64+0x21], R11 ;  /* 0x0000210b1c00a986 */ /* 0x0003e2000c101114 */
[----:B------:R-:W-:Y:S02]  /*1f6d0*/  ISETP.LT.OR P2, PT, R0, 0x2a, !P1 ;  /* 0x0000002a0000780c */ /* 0x000fe40004f41670 */
[----:B0-----:R-:W-:Y:S02]  /*1f6e0*/  F2FP.SATFINITE.E5M2.F32.PACK_AB_MERGE_C R5, RZ, R3, RZ ;  /* 0x00000003ff05723e */ /* 0x001fe400048060ff */
[----:B-1----:R-:W-:Y:S01]  /*1f6f0*/  F2FP.SATFINITE.E5M2.F32.PACK_AB_MERGE_C R11, RZ, R2, RZ ;  /* 0x00000002ff0b723e */ /* 0x002fe200048060ff */
[----:B------:R-:W-:Y:S02]  /*1f700*/  FMUL R2, R38, UR22 ;  /* 0x0000001626027c20 */ /* 0x000fe40008400000 */
[----:B------:R-:W3:Y:S01]  /*1f710*/  LDL.LU R38, [R1+0x2d4] ;  /* 0x0002d40001267983 */ /* 0x000ee20000300800 */
[----:B------:R-:W-:-:S03]  /*1f720*/  F2FP.SATFINITE.E5M2.F32.PACK_AB_MERGE_C R9, RZ, R4, RZ ;  /* 0x00000004ff09723e */ /* 0x000fc600048060ff */
[----:B------:R-:W-:Y:S01]  /*1f730*/  @!P6 STG.E.U8 desc[UR20][R26.64+0x21], R5 ;  /* 0x000021051a00e986 */ /* 0x000fe2000c101114 */
[----:B------:R-:W-:Y:S01]  /*1f740*/  ISETP.LT.OR P6, PT, R0, 0x2a, !P0 ;  /* 0x0000002a0000780c */ /* 0x000fe200047c1670 */
[----:B------:R-:W-:Y:S02]  /*1f750*/  FMUL R3, R37, UR22 ;  /* 0x0000001625037c20 */ /* 0x000fe40008400000 */
[----:B------:R-:W3:Y:S04]  /*1f760*/  LDL.LU R37, [R1+0x2d8] ;  /* 0x0002d80001257983 */ /* 0x000ee80000300800 */
[----:B------:R-:W-:Y:S04]  /*1f770*/  @!P5 STG.E.U8 desc[UR20][R26.64+0x20], R13 ;  /* 0x0000200d1a00d986 */ /* 0x000fe8000c101114 */
[----:B------:R0:W-:Y:S04]  /*1f780*/  @!P3 STG.E.U8 desc[UR20][R28.64+0x28], R7 ;  /* 0x000028071c00b986 */ /* 0x0001e8000c101114 */
[----:B------:R1:W-:Y:S01]  /*1f790*/  @!P2 STG.E.U8 desc[UR20][R28.64+0x29], R9 ;  /* 0x000029091c00a986 */ /* 0x0003e2000c101114 */
[----:B0-----:R-:W-:-:S02]  /*1f7a0*/  F2FP.SATFINITE.E5M2.F32.PACK_AB_MERGE_C R7, RZ, R2, RZ ;  /* 0x00000002ff07723e */ /* 0x001fc400048060ff */
[----:B-1----:R-:W-:-:S03]  /*1f7b0*/  F2FP.SATFINITE.E5M2.F32.PACK_AB_MERGE_C R9, RZ, R3, RZ ;  /* 0x00000003ff09723e */ /* 0x002fc600048060ff */
[----:B------:R0:W-:Y:S01]  /*1f7c0*/  @!P6 STG.E.U8 desc[UR20][R26.64+0x29], R7 ;  /* 0x000029071a00e986 */ /* 0x0001e2000c101114 */
[----:B--2---:R-:W-:-:S03]  /*1f7d0*/  FMUL R4, R36, UR22 ;  /* 0x0000001624047c20 */ /* 0x004fc60008400000 */
[----:B------:R-:W2:Y:S02]  /*1f7e0*/  LDL.LU R36, [R1+0x2dc] ;  /* 0x0002dc0001247983 */ /* 0x000ea40000300800 */
[----:B------:R-:W-:Y:S01]  /*1f7f0*/  F2FP.SATFINITE.E5M2.F32.PACK_AB_MERGE_C R13, RZ, R4, RZ ;  /* 0x00000004ff0d723e */ /* 0x000fe200048060ff */
        /* <DEDUP_REMOVED lines=15> */
[----:B------:R-:W-:Y:S01]  /*1f8f0*/  @!P5 STG.E.U8 desc[UR20][R26.64+0x28], R11 ;  /* 0x0000280b1a00d986 */ /* 0x000fe2000c101114 */
[----:B------:R-:W-:-:S03]  /*1f900*/  ISETP.LT.OR P5, PT, R0, 0x31, !P0 ;  /* 0x000000310000780c */ /* 0x000fc600047a1670 */
[----:B------:R0:W-:Y:S01]  /*1f910*/  @!P2 STG.E.U8 desc[UR20][R28.64+0x31], R13 ;  /* 0x0000310d1c00a986 */ /* 0x0001e2000c101114 */
[----:B------:R-:W-:-:S03]  /*1f920*/  ISETP.LT.OR P2, PT, R0, 0x3a, !P1 ;  /* 0x0000003a0000780c */ /* 0x000fc60004f41670 */
[----:B------:R1:W-:Y:S01]  /*1f930*/  @!P3 STG.E.U8 desc[UR20][R28.64+0x30], R9 ;  /* 0x000030091c00b986 */ /* 0x0003e2000c101114 */
[----:B------:R-:W-:Y:S02]  /*1f940*/  ISETP.LT.OR P3, PT, R0, 0x39, !P1 ;  /* 0x000000390000780c */ /* 0x000fe40004f61670 */
[----:B------:R-:W-:Y:S02]  /*1f950*/  F2FP.SATFINITE.E5M2.F32.PACK_AB_MERGE_C R5, RZ, R5, RZ ;  /* 0x00000005ff05723e */ /* 0x000fe400048060ff */
[----:B0-----:R-:W-:Y:S02]  /*1f960*/  F2FP.SATFINITE.E5M2.F32.PACK_AB_MERGE_C R13, RZ, R2, RZ ;  /* 0x00000002ff0d723e */ /* 0x001fe400048060ff */
[----:B-1----:R-:W-:Y:S01]  /*1f970*/  F2FP.SATFINITE.E5M2.F32.PACK_AB_MERGE_C R9, RZ, R3, RZ ;  /* 0x00000003ff09723e */ /* 0x002fe200048060ff */
[----:B------:R-:W-:Y:S02]  /*1f980*/  FMUL R3, R38, UR22 ;  /* 0x0000001626037c20 */ /* 0x000fe40008400000 */
[----:B------:R-:W3:Y:S01]  /*1f990*/  LDL.LU R38, [R1+0x2f4] ;  /* 0x0002f40001267983 */ /* 0x000ee20000300800 */
[----:B------:R-:W-:-:S03]  /*1f9a0*/  F2FP.SATFINITE.E5M2.F32.PACK_AB_MERGE_C R11, RZ, R4, RZ ;  /* 0x00000004ff0b723e */ /* 0x000fc600048060ff */
[----:B------:R0:W-:Y:S01]  /*1f9b0*/  @!P6 STG.E.U8 desc[UR20][R26.64+0x31], R7 ;  /* 0x000031071a00e986 */ /* 0x0001e2000c101114 */
[----:B------:R-:W-:-:S03]  /*1f9c0*/  FMUL R2, R37, UR22 ;  /* 0x0000001625027c20 */ /* 0x000fc60008400000 */
[----:B------:R-:W3:Y:S01]  /*1f9d0*/  LDL.LU R37, [R1+0x2f8] ;  /* 0x0002f80001257983 */ /* 0x000ee20000300800 */
[----:B------:R-:W-:Y:S02]  /*1f9e0*/  ISETP.LT.OR P6, PT, R0, 0x3a, !P0 ;  /* 0x0000003a0000780c */ /* 0x000fe400047c1670 */
[----:B0-----:R-:W-:Y:S01]  /*1f9f0*/  F2FP.SATFINITE.E5M2.F32.PACK_AB_MERGE_C R7, RZ, R2, RZ ;  /* 0x00000002ff07723e */ /* 0x001fe200048060ff */
[----:B------:R0:W-:Y:S04]  /*1fa00*/  @!P5 STG.E.U8 desc[UR20][R26.64+0x30], R5 ;  /* 0x000030051a00d986 */ /* 0x0001e8000c101114 */
[----:B------:R-:W-:Y:S04]  /*1fa10*/  @!P2 STG.E.U8 desc[UR20][R28.64+0x39], R11 ;  /* 0x0000390b1c00a986 */ /* 0x000fe8000c101114 */
[----:B------:R1:W-:Y:S01]  /*1fa20*/  @!P3 STG.E.U8 desc[UR20][R28.64+0x38], R9 ;  /* 0x000038091c00b986 */ /* 0x0003e2000c101114 */
[----:B0-----:R-:W-:-:S05]  /*1fa30*/  F2FP.SATFINITE.E5M2.F32.PACK_AB_MERGE_C R5, RZ, R3, RZ ;  /* 0x00000003ff05723e */ /* 0x001fca00048060ff */
        /* <DEDUP_REMOVED lines=42> */
[----:B------:R-:W-:Y:S01]  /*1fce0*/  F2FP.SATFINITE.E5M2.F32.PACK_AB_MERGE_C R11, RZ, R4, RZ ;  /* 0x00000004ff0b723e */ /* 0x000fe200048060ff */
[----:B------:R-:W-:Y:S02]  /*1fcf0*/  FMUL R2, R35, UR22 ;  /* 0x0000001623027c20 */ /* 0x000fe40008400000 */
[----:B------:R-:W2:Y:S03]  /*1fd00*/  LDL.LU R35, [R1+0x320] ;  /* 0x0003200001237983 */ /* 0x000ea60000300800 */
[----:B-1----:R-:W-:Y:S01]  /*1fd10*/  F2FP.SATFINITE.E5M2.F32.PACK_AB_MERGE_C R13, RZ, R2, RZ ;  /* 0x00000002ff0d723e */ /* 0x002fe200048060ff */
        /* <DEDUP_REMOVED lines=146> */
[----:B------:R-:W-:-:S03]  /*20640*/  FMUL R3, R37, UR22 ;  /* 0x0000001625037c20 */ /* 0x000fc60008400000 */
[----:B------:R-:W3:Y:S04]  /*20650*/  LDL.LU R37, [R1+0x398] ;  /* 0x0003980001257983 */ /* 0x000ee80000300800 */
[----:B------:R-:W-:Y:S04]  /*20660*/  @!P5 STG.E.U8 desc[UR20][R26.64+0x80], R13 ;  /* 0x0000800d1a00d986 */ /* 0x000fe8000c101114 */
[----:B------:R0:W-:Y:S04]  /*20670*/  @!P3 STG.E.U8 desc[UR20][R28.64+0x88], R7 ;  /* 0x000088071c00b986 */ /* 0x0001e8000c101114 */
[----:B------:R1:W-:Y:S01]  /*20680*/  @!P2 STG.E.U8 desc[UR20][R28.64+0x89], R9 ;  /* 0x000089091c00a986 */ /* 0x0003e2000c101114 */
[----:B0-----:R-:W-:-:S02]  /*20690*/  F2FP.SATFINITE.E5M2.F32.PACK_AB_MERGE_C R7, RZ, R2, RZ ;  /* 0x00000002ff07723e */ /* 0x001fc400048060ff */
[----:B-1----:R-:W-:Y:S01]  /*206a0*/  F2FP.SATFINITE.E5M2.F32.PACK_AB_MERGE_C R9, RZ, R3, RZ ;  /* 0x00000003ff09723e */ /* 0x002fe200048060ff */
[----:B--2---:R-:W-:Y:S02]  /*206b0*/  FMUL R4, R36, UR22 ;  /* 0x0000001624047c20 */ /* 0x004fe40008400000 */
[----:B------:R-:W2:Y:S03]  /*206c0*/  LDL.LU R36, [R1+0x39c] ;  /* 0x00039c0001247983 */ /* 0x000ea60000300800 */
[----:B------:R-:W-:Y:S01]  /*206d0*/  F2FP.SATFINITE.E5M2.F32.PACK_AB_MERGE_C R13, RZ, R4, RZ ;  /* 0x00000004ff0d723e */ /* 0x000fe200048060ff */
[----:B------:R-:W-:Y:S02]  /*206e0*/  FMUL R5, R35, UR22 ;  /* 0x0000001623057c20 */ /* 0x000fe40008400000 */
[----:B------:R-:W2:Y:S01]  /*206f0*/  LDL.LU R35, [R1+0x3a0] ;  /* 0x0003a00001237983 */ /* 0x000ea20000300800 */
[----:B----4-:R-:W-:-:S03]  /*20700*/  FMUL R2, R34, UR22 ;  /* 0x0000001622027c20 */ /* 0x010fc60008400000 */
[----:B------:R-:W4:Y:S01]  /*20710*/  LDL.LU R34, [R1+0x3a4] ;  /* 0x0003a40001227983 */ /* 0x000f220000300800 */
[----:B-----5:R-:W-:-:S03]  /*20720*/  FMUL R3, R33, UR22 ;  /* 0x0000001621037c20 */ /* 0x020fc60008400000 */
[----:B------:R-:W5:Y:S01]  /*20730*/  LDL.LU R33, [R1+0x3a8] ;  /* 0x0003a80001217983 */ /* 0x000f620000300800 */
        /* <DEDUP_REMOVED lines=16> */
[----:B------:R-:W-:Y:S01]  /*20840*/  @!P2 STG.E.U8 desc[UR20][R28.64+0x91], R13 ;  /* 0x0000910d1c00a986 */ /* 0x000fe2000c101114 */
[----:B------:R-:W-:Y:S02]  /*20850*/  ISETP.LT.OR P2, PT, R0, 0x9a, !P1 ;  /* 0x0000009a0000780c */ /* 0x000fe40004f41670 */
        /* <DEDUP_REMOVED lines=82> */
[----:B------:R0:W-:Y:S01]  /*20d80*/  @!P6 STG.E.U8 desc[UR20][R26.64+0xb1], R7 ;  /* 0x0000b1071a00e986 */ /* 0x0001e2000c101114 */
[----:B------:R-:W-:-:S03]  /*20d90*/  FMUL R3, R38, UR22 ;  /* 0x0000001626037c20 */ /* 0x000fc60008400000 */
[----:B------:R-:W3:Y:S01]  /*20da0*/  LDL.LU R38, [R1+0x3f4] ;  /* 0x0003f40001267983 */ /* 0x000ee20000300800 */
[----:B------:R-:W-:Y:S02]  /*20db0*/  F2FP.SATFINITE.E5M2.F32.PACK_AB_MERGE_C R11, RZ, R4, RZ ;  /* 0x00000004ff0b723e */ /* 0x000fe400048060ff */
[----:B------:R-:W-:Y:S01]  /*20dc0*/  ISETP.LT.OR P6, PT, R0, 0xba, !P0 ;  /* 0x000000ba0000780c */ /* 0x000fe200047c1670 */
[----:B------:R-:W-:Y:S02]  /*20dd0*/  FMUL R2, R37, UR22 ;  /* 0x0000001625027c20 */ /* 0x000fe40008400000 */
[----:B------:R-:W3:Y:S03]  /*20de0*/  LDL.LU R37, [R1+0x3f8] ;  /* 0x0003f80001257983 */ /* 0x000ee60000300800 */
        /* <DEDUP_REMOVED lines=31> */
[----:B-1----:R-:W-:-:S03]  /*20fe0*/  F2FP.SATFINITE.E5M2.F32.PACK_AB_MERGE_C R9, RZ, R3, RZ ;  /* 0x00000003ff09723e */ /* 0x002fc600048060ff */
[----:B------:R0:W-:Y:S01]  /*20ff0*/  @!P6 STG.E.U8 desc[UR20][R26.64+0xc1], R7 ;  /* 0x0000c1071a00e986 */ /* 0x0001e2000c101114 */
[----:B------:R-:W-:Y:S01]  /*21000*/  FMUL R2, R38, UR22 ;  /* 0x0000001626027c20 */ /* 0x000fe20008400000 */
[----:B------:R-:W-:Y:S02]  /*21010*/  ISETP.LT.OR P6, PT, R0, 0xca, !P0 ;  /* 0x000000ca0000780c */ /* 0x000fe400047c1670 */
[----:B------:R-:W3:Y:S01]  /*21020*/  LDL.LU R38, [R1+0x414] ;  /* 0x0004140001267983 */ /* 0x000ee20000300800 */
[----:B------:R-:W-:Y:S01]  /*21030*/  F2FP.SATFINITE.E5M2.F32.PACK_AB_MERGE_C R13, RZ, R4, RZ ;  /* 0x00000004ff0d723e */ /* 0x000fe200048060ff */
        /* <DEDUP_REMOVED lines=24> */
[C---:B------:R-:W-:Y:S01]  /*211c0*/  ISETP.LT.OR P3, PT, R0.reuse, 0xd1, !P1 ;  /* 0x000000d10000780c */ /* 0x040fe20004f61670 */
[----:B------:R-:W3:Y:S01]  /*211d0*/  LDL.LU R40, [R1+0x434] ;  /* 0x0004340001287983 */ /* 0x000ee20000300800 */
[C---:B------:R-:W-:Y:S02]  /*211e0*/  ISETP.LT.OR P2, PT, R0.reuse, 0xd2, !P1 ;  /* 0x000000d20000780c */ /* 0x040fe40004f41670 */
[----:B------:R-:W-:Y:S02]  /*211f0*/  ISETP.LT.OR P6, PT, R0, 0xd2, !P0 ;  /* 0x000000d20000780c */ /* 0x000fe400047c1670 */
[----:B------:R-:W-:-:S05]  /*21200*/  F2FP.SATFINITE.E5M2.F32.PACK_AB_MERGE_C R5, RZ, R5, RZ ;  /* 0x00000005ff05723e */ /* 0x000fca00048060ff */
[----:B------:R0:W-:Y:S01]  /*21210*/  @!P5 STG.E.U8 desc[UR20][R26.64+0xc8], R5 ;  /* 0x0000c8051a00d986 */ /* 0x0001e2000c101114 */
[----:B------:R-:W-:-:S03]  /*21220*/  ISETP.LT.OR P5, PT, R0, 0xd1, !P0 ;  /* 0x000000d10000780c */ /* 0x000fc600047a1670 */
[----:B------:R-:W-:Y:S01]  /*21230*/  @!P3 STG.E.U8 desc[UR20][R28.64+0xd0], R9 ;  /* 0x0000d0091c00b986 */ /* 0x000fe2000c101114 */
[----:B------:R-:W-:-:S03]  /*21240*/  ISETP.LT.OR P3, PT, R0, 0xd9, !P1 ;  /* 0x000000d90000780c */ /* 0x000fc60004f61670 */
[----:B------:R1:W-:Y:S01]  /*21250*/  @!P2 STG.E.U8 desc[UR20][R28.64+0xd1], R11 ;  /* 0x0000d10b1c00a986 */ /* 0x0003e2000c101114 */
[----:B0-----:R-:W-:Y:S02]  /*21260*/  F2FP.SATFINITE.E5M2.F32.PACK_AB_MERGE_C R5, RZ, R3, RZ ;  /* 0x00000003ff05723e */ /* 0x001fe400048060ff */
[----:B------:R-:W-:-:S03]  /*21270*/  ISETP.LT.OR P2, PT, R0, 0xda, !P1 ;  /* 0x000000da0000780c */ /* 0x000fc60004f41670 */
[----:B------:R-:W-:Y:S01]  /*21280*/  @!P6 STG.E.U8 desc[UR20][R26.64+0xd1], R5 ;  /* 0x0000d1051a00e986 */ /* 0x000fe2000c101114 */
[----:B-1----:R-:W-:Y:S02]  /*21290*/  F2FP.SATFINITE.E5M2.F32.PACK_AB_MERGE_C R11, RZ, R2, RZ ;  /* 0x00000002ff0b723e */ /* 0x002fe400048060ff */
[----:B------:R-:W-:Y:S01]  /*212a0*/  ISETP.LT.OR P6, PT, R0, 0xda, !P0 ;  /* 0x000000da0000780c */ /* 0x000fe200047c1670 */
[----:B------:R-:W-:Y:S02]  /*212b0*/  FMUL R2, R38, UR22 ;  /* 0x0000001626027c20 */ /* 0x000fe40008400000 */
[----:B------:R-:W3:Y:S01]  /*212c0*/  LDL.LU R38, [R1+0x438] ;  /* 0x0004380001267983 */ /* 0x000ee20000300800 */
[----:B------:R-:W-:Y:S01]  /*212d0*/  F2FP.SATFINITE.E5M2.F32.PACK_AB_MERGE_C R9, RZ, R4, RZ ;  /* 0x00000004ff09723e */ /* 0x000fe200048060ff */
        /* <DEDUP_REMOVED lines=14> */
[----:B------:R-:W4:Y:S02]  /*213c0*/  LDL.LU R34, [R1+0x448] ;  /* 0x0004480001227983 */ /* 0x000f240000300800 */
[----:B0-----:R-:W-:Y:S01]  /*213d0*/  F2FP.SATFINITE.E5M2.F32.PACK_AB_MERGE_C R7, RZ, R2, RZ ;  /* 0x00000002ff07723e */ /* 0x001fe200048060ff */
[----:B-----5:R-:W-:Y:S02]  /*213e0*/  FMUL R3, R33, UR22 ;  /* 0x0000001621037c20 */ /* 0x020fe40008400000 */
[----:B------:R-:W5:Y:S01]  /*213f0*/  LDL.LU R33, [R1+0x44c] ;  /* 0x00044c0001217983 */ /* 0x000f620000300800 */
[----:B---3--:R-:W-:-:S03]  /*21400*/  FMUL R4, R31, UR22 ;  /* 0x000000161f047c20 */ /* 0x008fc60008400000 */
        /* <DEDUP_REMOVED lines=13> */
[----:B------:R-:W-:Y:S02]  /*214e0*/  F2FP.SATFINITE.E5M2.F32.PACK_AB_MERGE_C R5, RZ, R5, RZ ;  /* 0x00000005ff05723e */ /* 0x000fe400048060ff */
[----:B0-----:R-:W-:Y:S01]  /*214f0*/  F2FP.SATFINITE.E5M2.F32.PACK_AB_MERGE_C R11, RZ, R4, RZ ;  /* 0x00000004ff0b723e */ /* 0x001fe200048060ff */
[----:B------:R-:W-:Y:S01]  /*21500*/  @!P6 STG.E.U8 desc[UR20][R26.64+0xe1], R7 ;  /* 0x0000e1071a00e986 */ /* 0x000fe2000c101114 */
[C---:B------:R-:W-:Y:S02]  /*21510*/  ISETP.LT.OR P6, PT, R0.reuse, 0xea, !P0 ;  /* 0x000000ea0000780c */ /* 0x040fe400047c1670 */
[----:B-1----:R-:W-:Y:S01]  /*21520*/  F2FP.SATFINITE.E5M2.F32.PACK_AB_MERGE_C R9, RZ, R3, RZ ;  /* 0x00000003ff09723e */ /* 0x002fe200048060ff */
[----:B------:R0:W-:Y:S01]  /*21530*/  @!P5 STG.E.U8 desc[UR20][R26.64+0xe0], R5 ;  /* 0x0000e0051a00d986 */ /* 0x0001e2000c101114 */
[----:B------:R-:W-:-:S03]  /*21540*/  ISETP.LT.OR P5, PT, R0, 0xe9, !P0 ;  /* 0x000000e90000780c */ /* 0x000fc600047a1670 */
[----:B------:R-:W-:Y:S01]  /*21550*/  @!P2 STG.E.U8 desc[UR20][R28.64+0xe9], R11 ;  /* 0x0000e90b1c00a986 */ /* 0x000fe2000c101114 */
[----:B------:R-:W-:Y:S01]  /*21560*/  ISETP.LT.OR P2, PT, R0, 0xf2, !P1 ;  /* 0x000000f20000780c */ /* 0x000fe20004f41670 */
[----:B------:R-:W-:Y:S02]  /*21570*/  FMUL R3, R40, UR22 ;  /* 0x0000001628037c20 */ /* 0x000fe40008400000 */
[----:B------:R1:W-:Y:S01]  /*21580*/  @!P3 STG.E.U8 desc[UR20][R28.64+0xe8], R9 ;  /* 0x0000e8091c00b986 */ /* 0x0003e2000c101114 */
[----:B------:R-:W-:Y:S02]  /*21590*/  ISETP.LT.OR P3, PT, R0, 0xf1, !P1 ;  /* 0x000000f10000780c */ /* 0x000fe40004f61670 */
[----:B------:R-:W-:Y:S01]  /*215a0*/  F2FP.SATFINITE.E5M2.F32.PACK_AB_MERGE_C R13, RZ, R2, RZ ;  /* 0x00000002ff0d723e */ /* 0x000fe200048060ff */
[----:B------:R-:W-:Y:S01]  /*215b0*/  FMUL R2, R38, UR22 ;  /* 0x0000001626027c20 */ /* 0x000fe20008400000 */
[----:B------:R-:W-:Y:S01]  /*215c0*/  FMUL R4, R37, UR22 ;  /* 0x0000001625047c20 */ /* 0x000fe20008400000 */
[----:B------:R-:W-:-:S03]  /*215d0*/  F2FP.SATFINITE.E5M2.F32.PACK_AB_MERGE_C R3, RZ, R3, RZ ;  /* 0x00000003ff03723e */ /* 0x000fc600048060ff */
[----:B0-----:R-:W-:Y:S02]  /*215e0*/  F2FP.SATFINITE.E5M2.F32.PACK_AB_MERGE_C R5, RZ, R2, RZ ;  /* 0x00000002ff05723e */ /* 0x001fe400048060ff */
[----:B------:R-:W-:Y:S01]  /*215f0*/  F2FP.SATFINITE.E5M2.F32.PACK_AB_MERGE_C R7, RZ, R4, RZ ;  /* 0x00000004ff07723e */ /* 0x000fe200048060ff */
[----:B------:R-:W-:Y:S01]  /*21600*/  @!P5 STG.E.U8 desc[UR20][R26.64+0xe8], R13 ;  /* 0x0000e80d1a00d986 */ /* 0x000fe2000c101114 */
[----:B------:R-:W-:-:S03]  /*21610*/  ISETP.LT.OR P5, PT, R0, 0xf1, !P0 ;  /* 0x000000f10000780c */ /* 0x000fc600047a1670 */
[----:B------:R-:W-:Y:S01]  /*21620*/  @!P6 STG.E.U8 desc[UR20][R26.64+0xe9], R3 ;  /* 0x0000e9031a00e986 */ /* 0x000fe2000c101114 */
[----:B------:R-:W-:-:S03]  /*21630*/  ISETP.LT.OR P6, PT, R0, 0xf2, !P0 ;  /* 0x000000f20000780c */ /* 0x000fc600047c1670 */
[----:B------:R0:W-:Y:S01]  /*21640*/  @!P2 STG.E.U8 desc[UR20][R28.64+0xf1], R7 ;  /* 0x0000f1071c00a986 */ /* 0x0001e2000c101114 */
[C---:B------:R-:W-:Y:S02]  /*21650*/  ISETP.LT.OR P2, PT, R0.reuse, 0xf9, !P1 ;  /* 0x000000f90000780c */ /* 0x040fe40004f41670 */
[C---:B------:R-:W-:Y:S01]  /*21660*/  ISETP.LT.OR P1, PT, R0.reuse, 0xfa, !P1 ;  /* 0x000000fa0000780c */ /* 0x040fe20004f21670 */
[----:B------:R3:W-:Y:S01]  /*21670*/  @!P3 STG.E.U8 desc[UR20][R28.64+0xf0], R5 ;  /* 0x0000f0051c00b986 */ /* 0x0007e2000c101114 */
[C---:B------:R-:W-:Y:S02]  /*21680*/  ISETP.LT.OR P3, PT, R0.reuse, 0xf9, !P0 ;  /* 0x000000f90000780c */ /* 0x040fe40004761670 */
[----:B------:R-:W-:Y:S01]  /*21690*/  ISETP.LT.OR P0, PT, R0, 0xfa, !P0 ;  /* 0x000000fa0000780c */ /* 0x000fe20004701670 */
[----:B--2---:R-:W-:-:S05]  /*216a0*/  FMUL R2, R36, UR22 ;  /* 0x0000001624027c20 */ /* 0x004fca0008400000 */
[----:B-1----:R-:W-:-:S05]  /*216b0*/  F2FP.SATFINITE.E5M2.F32.PACK_AB_MERGE_C R9, RZ, R2, RZ ;  /* 0x00000002ff09723e */ /* 0x002fca00048060ff */
[----:B------:R1:W-:Y:S01]  /*216c0*/  @!P5 STG.E.U8 desc[UR20][R26.64+0xf0], R9 ;  /* 0x0000f0091a00d986 */ /* 0x0003e2000c101114 */
[----:B------:R-:W-:-:S05]  /*216d0*/  FMUL R0, R35, UR22 ;  /* 0x0000001623007c20 */ /* 0x000fca0008400000 */
[----:B0-----:R-:W-:Y:S01]  /*216e0*/  F2FP.SATFINITE.E5M2.F32.PACK_AB_MERGE_C R7, RZ, R0, RZ ;  /* 0x00000000ff07723e */ /* 0x001fe200048060ff */
[----:B----4-:R-:W-:Y:S01]  /*216f0*/  FMUL R2, R34, UR22 ;  /* 0x0000001622027c20 */ /* 0x010fe20008400000 */
[----:B-----5:R-:W-:-:S04]  /*21700*/  FMUL R3, R33, UR22 ;  /* 0x0000001621037c20 */ /* 0x020fc80008400000 */
[----:B------:R-:W-:Y:S02]  /*21710*/  F2FP.SATFINITE.E5M2.F32.PACK_AB_MERGE_C R11, RZ, R2, RZ ;  /* 0x00000002ff0b723e */ /* 0x000fe400048060ff */
[----:B------:R-:W-:Y:S01]  /*21720*/  F2FP.SATFINITE.E5M2.F32.PACK_AB_MERGE_C R3, RZ, R3, RZ ;  /* 0x00000003ff03723e */ /* 0x000fe200048060ff */
[----:B------:R1:W-:Y:S01]  /*21730*/  @!P6 STG.E.U8 desc[UR20][R26.64+0xf1], R7 ;  /* 0x0000f1071a00e986 */ /* 0x0003e2000c101114 */
[----:B---3--:R-:W-:Y:S01]  /*21740*/  FMUL R4, R31, UR22 ;  /* 0x000000161f047c20 */ /* 0x008fe20008400000 */
[----:B------:R-:W-:-:S04]  /*21750*/  FMUL R5, R30, UR22 ;  /* 0x000000161e057c20 */ /* 0x000fc80008400000 */
[----:B------:R-:W-:Y:S02]  /*21760*/  F2FP.SATFINITE.E5M2.F32.PACK_AB_MERGE_C R13, RZ, R4, RZ ;  /* 0x00000004ff0d723e */ /* 0x000fe400048060ff */
[----:B------:R-:W-:Y:S01]  /*21770*/  F2FP.SATFINITE.E5M2.F32.PACK_AB_MERGE_C R5, RZ, R5, RZ ;  /* 0x00000005ff05723e */ /* 0x000fe200048060ff */
[----:B------:R1:W-:Y:S04]  /*21780*/  @!P2 STG.E.U8 desc[UR20][R28.64+0xf8], R11 ;  /* 0x0000f80b1c00a986 */ /* 0x0003e8000c101114 */
[----:B------:R1:W-:Y:S04]  /*21790*/  @!P1 STG.E.U8 desc[UR20][R28.64+0xf9], R3 ;  /* 0x0000f9031c009986 */ /* 0x0003e8000c101114 */
[----:B------:R1:W-:Y:S04]  /*217a0*/  @!P3 STG.E.U8 desc[UR20][R26.64+0xf8], R13 ;  /* 0x0000f80d1a00b986 */ /* 0x0003e8000c101114 */
[----:B------:R1:W-:Y:S02]  /*217b0*/  @!P0 STG.E.U8 desc[UR20][R26.64+0xf9], R5 ;  /* 0x0000f9051a008986 */ /* 0x0003e4000c101114 */
.L_x_551:
[----:B------:R-:W-:Y:S05]  /*217c0*/  BSYNC B0 ;  /* 0x0000000000007941 */ /* 0x000fea0003800000 */
.L_x_37:
[----:B-12---:R-:W2:Y:S04]  /*217d0*/  LDL.LU R3, [R1+0x460] ;  /* 0x0004600001037983 */ /* 0x006ea80000300800 */
[----:B------:R-:W2:Y:S01]  /*217e0*/  LDL.LU R2, [R1+0x464] ;  /* 0x0004640001027983 */ /* 0x000ea20000300800 */
[----:B------:R-:W-:Y:S01]  /*217f0*/  ULDC UR6, c[0x0][0xc] ;  /* 0x0000030000067ab9 */ /* 0x000fe20000000800 */
[----:B------:R-:W-:Y:S01]  /*21800*/  ULDC UR7, c[0x0][0x10] ;  /* 0x0000040000077ab9 */ /* 0x000fe20000000800 */
[----:B---34-:R-:W2:Y:S01]  /*21810*/  LDC R5, c[0x0][0x14] ;  /* 0x00000500ff057b82 */ /* 0x018ea20000000800 */
[----:B------:R-:W-:Y:S01]  /*21820*/  UIMAD.WIDE.U32 UR6, UR6, UR7, URZ ;  /* 0x00000007060672a5 */ /* 0x000fe2000f8e003f */
[----:B-----5:R-:W-:Y:S01]  /*21830*/  PRMT R0, RZ, 0x7610, R0 ;  /* 0x00007610ff007816 */ /* 0x020fe20000000000 */
[----:B------:R-:W-:-:S04]  /*21840*/  UMOV UR10, 0xffffffff ;  /* 0xffffffff000a7882 */ /* 0x000fc80000000000 */
[----:B--2---:R-:W-:-:S04]  /*21850*/  IMAD.WIDE.U32 R2, R5, UR6, R2 ;  /* 0x0000000605027c25 */ /* 0x004fc8000f8e0002 */
[----:B------:R-:W-:Y:S01]  /*21860*/  IMAD R5, R5, UR7, RZ ;  /* 0x0000000705057c24 */ /* 0x000fe2000f8e02ff */
[----:B------:R-:W-:Y:S01]  /*21870*/  ULDC.64 UR6, c[0x0][0x650] ;  /* 0x0001940000067ab9 */ /* 0x000fe20000000a00 */
[----:B------:R-:W-:Y:S01]  /*21880*/  IMAD.MOV.U32 R11, RZ, RZ, R2 ;  /* 0x000000ffff0b7224 */ /* 0x000fe200078e0002 */
[----:B------:R-:W-:Y:S01]  /*21890*/  ISETP.GE.U32.AND P0, PT, R2, UR6, PT ;  /* 0x0000000602007c0c */ /* 0x000fe2000bf06070 */
[----:B------:R-:W-:Y:S02]  /*218a0*/  IMAD.IADD R13, R3, 0x1, R5 ;  /* 0x00000001030d7824 */ /* 0x000fe400078e0205 */
[----:B------:R-:W-:-:S03]  /*218b0*/  IMAD.MOV.U32 R2, RZ, RZ, -0x1 ;  /* 0xffffffffff027424 */ /* 0x000fc600078e00ff */
[----:B------:R1:W-:Y:S01]  /*218c0*/  STL [R1+0x460], R13 ;  /* 0x0004600d01007387 */ /* 0x0003e20000100800 */
[----:B------:R-:W-:-:S03]  /*218d0*/  ISETP.GE.U32.AND.EX P0, PT, R13, UR7, PT, P0 ;  /* 0x000000070d007c0c */ /* 0x000fc6000bf06100 */
[----:B------:R1:W-:Y:S04]  /*218e0*/  STL [R1+0x464], R11 ;  /* 0x0004640b01007387 */ /* 0x0003e80000100800 */
[----:B------:R1:W-:Y:S06]  /*218f0*/  STL [R1+0x468], R2 ;  /* 0x0004680201007387 */ /* 0x0003ec0000100800 */
[----:B------:R-:W-:Y:S05]  /*21900*/  @P0 BRA `(.L_x_552) ;  /* 0x0000000400740947 */ /* 0x000fea0003800000 */
[----:B------:R-:W2:Y:S01]  /*21910*/  S2R R8, SR_CTAID.X ;  /* 0x0000000000087919 */ /* 0x000ea20000002500 */
[----:B------:R-:W-:Y:S01]  /*21920*/  ULDC.64 UR16, c[0x0][0x628] ;  /* 0x00018a0000107ab9 */ /* 0x000fe20000000a00 */
[----:B------:R-:W3:Y:S01]  /*21930*/  LDC R9, c[0x0][0x144] ;  /* 0x00005100ff097b82 */ /* 0x000ee20000000800 */
[----:B------:R-:W-:Y:S01]  /*21940*/  ULDC UR6, c[0x0][0x150] ;  /* 0x0000540000067ab9 */ /* 0x000fe20000000800 */
[----:B------:R-:W4:Y:S01]  /*21950*/  S2R R12, SR_CTAID.Y ;  /* 0x00000000000c7919 */ /* 0x000f220000002600 */
[----:B------:R-:W-:Y:S01]  /*21960*/  ISETP.NE.U32.AND P0, PT, RZ, UR16, PT ;  /* 0x00000010ff007c0c */ /* 0x000fe2000bf05070 */
[----:B------:R-:W-:Y:S01]  /*21970*/  ULDC UR18, c[0x0][0x630] ;  /* 0x00018c0000127ab9 */ /* 0x000fe20000000800 */
[----:B------:R-:W-:Y:S02]  /*21980*/  R2UR UR14, R11 ;  /* 0x000000000b0e72ca */ /* 0x000fe400000e0000 */
[----:B------:R-:W-:Y:S01]  /*21990*/  ISETP.NE.AND.EX P0, PT, RZ, UR17, PT, P0 ;  /* 0x00000011ff007c0c */ /* 0x000fe2000bf05300 */
[----:B0-----:R-:W0:Y:S01]  /*219a0*/  LDC.64 R6, c[0x0][0x620] ;  /* 0x00018800ff067b82 */ /* 0x001e220000000a00 */
[----:B------:R-:W-:-:S02]  /*219b0*/  R2UR UR15, R13 ;  /* 0x000000000d0f72ca */ /* 0x000fc400000e0000 */
[----:B--2---:R-:W-:-:S05]  /*219c0*/  I2FP.F32.U32 R0, R8 ;  /* 0x0000000800007245 */ /* 0x004fca0000201000 */
[----:B------:R-:W-:-:S06]  /*219d0*/  FMUL R0, R0, UR6 ;  /* 0x0000000600007c20 */ /* 0x000fcc0008400000 */
[----:B------:R-:W2:Y:S01]  /*219e0*/  F2I.U32.TRUNC.NTZ R0, R0 ;  /* 0x0000000000007305 */ /* 0x000ea2000020f000 */
[----:B----4-:R-:W-:Y:S05]  /*219f0*/  @!P0 BRA `(.L_x_553) ;  /* 0x0000000000308947 */ /* 0x010fea0003800000 */
        /* <DEDUP_REMOVED lines=12> */
.L_x_553:
[----:B------:R-:W-:Y:S01]  /*21ac0*/  USHF.R.U64 UR10, UR14, UR18, UR15 ;  /* 0x000000120e0a7299 */ /* 0x000fe2000800120f */
[----:B------:R-:W4:Y:S01]  /*21ad0*/  LDC.64 R22, c[0x0][0x640] ;  /* 0x00019000ff167b82 */ /* 0x000f220000000a00 */
[----:B------:R-:W-:Y:S01]  /*21ae0*/  USHF.R.U32.HI UR6, URZ, UR18, UR15 ;  /* 0x000000123f067299 */ /* 0x000fe2000801160f */
[----:B--2---:R-:W-:Y:S02]  /*21af0*/  IMAD.MOV R10, RZ, RZ, -R0 ;  /* 0x000000ffff0a7224 */ /* 0x004fe400078e0a00 */
[----:B-1----:R-:W-:Y:S01]  /*21b00*/  IMAD.MOV.U32 R2, RZ, RZ, R11 ;  /* 0x000000ffff027224 */ /* 0x002fe200078e000b */
[----:B------:R-:W-:Y:S01]  /*21b10*/  IADD3 R5, P0, RZ, -UR10, RZ ;  /* 0x8000000aff057c10 */ /* 0x000fe2000ff1e0ff */
[----:B---3--:R-:W-:Y:S02]  /*21b20*/  IMAD R18, R9, R10, R8 ;  /* 0x0000000a09127224 */ /* 0x008fe400078e0208 */
[----:B------:R-:W1:Y:S02]  /*21b30*/  LDC R4, c[0x0][0x618] ;  /* 0x00018600ff047b82 */ /* 0x000e640000000800 */
[----:B------:R-:W-:Y:S01]  /*21b40*/  IMAD.X R3, RZ, RZ, ~UR6, P0 ;  /* 0x80000006ff037e24 */ /* 0x000fe200080e06ff */
[----:B------:R-:W-:-:S03]  /*21b50*/  ULDC UR6, c[0x0][0x154] ;  /* 0x0000550000067ab9 */ /* 0x000fc60000000800 */
[-C--:B0-----:R-:W-:Y:S02]  /*21b60*/  IMAD R0, R3, R6.reuse, RZ ;  /* 0x0000000603007224 */ /* 0x081fe400078e02ff */
[----:B------:R-:W0:Y:S01]  /*21b70*/  LDC R14, c[0x0][0x608] ;  /* 0x00018200ff0e7b82 */ /* 0x000e220000000800 */
[----:B------:R-:W-:Y:S02]  /*21b80*/  IMAD.MOV.U32 R3, RZ, RZ, R13 ;  /* 0x000000ffff037224 */ /* 0x000fe400078e000d */
[----:B------:R-:W-:-:S05]  /*21b90*/  IMAD.WIDE.U32 R2, R5, R6, R2 ;  /* 0x0000000605027225 */ /* 0x000fca00078e0002 */
[----:B------:R-:W2:Y:S01]  /*21ba0*/  LDC R20, c[0x0][0x658] ;  /* 0x00019600ff147b82 */ /* 0x000ea20000000800 */
[----:B------:R-:W-:Y:S01]  /*21bb0*/  IMAD R5, R5, R7, R0 ;  /* 0x0000000705057224 */ /* 0x000fe200078e0200 */
[----:B------:R-:W-:Y:S01]  /*21bc0*/  I2FP.F32.U32 R0, R12 ;  /* 0x0000000c00007245 */ /* 0x000fe20000201000 */
[----:B------:R-:W-:Y:S01]  /*21bd0*/  IMAD.MOV.U32 R7, RZ, RZ, 0x1 ;  /* 0x00000001ff077424 */ /* 0x000fe200078e00ff */
[----:B----4-:R-:W-:Y:S01]  /*21be0*/  ISETP.NE.U32.AND P0, PT, R22, RZ, PT ;  /* 0x000000ff1600720c */ /* 0x010fe20003f05070 */
[----:B------:R-:W-:Y:S02]  /*21bf0*/  IMAD.IADD R3, R3, 0x1, R5 ;  /* 0x0000000103037824 */ /* 0x000fe400078e0205 */
[----:B------:R-:W-:Y:S01]  /*21c00*/  FMUL R0, R0, UR6 ;  /* 0x0000000600007c20 */ /* 0x000fe20008400000 */
[----:B------:R-:W3:Y:S01]  /*21c10*/  LDC R15, c[0x0][0x148] ;  /* 0x00005200ff0f7b82 */ /* 0x000ee20000000800 */
[----:B------:R-:W-:Y:S01]  /*21c20*/  ISETP.NE.AND.EX P0, PT, R23, RZ, PT, P0 ;  /* 0x000000ff1700720c */ /* 0x000fe20003f05300 */
[----:B------:R-:W-:Y:S01]  /*21c30*/  IMAD.MOV.U32 R5, RZ, RZ, -0x1 ;  /* 0xffffffffff057424 */ /* 0x000fe200078e00ff */
[-CC-:B-1----:R-:W-:Y:S01]  /*21c40*/  SHF.R.U64 R10, R2, R4.reuse, R3.reuse ;  /* 0x00000004020a7219 */ /* 0x182fe20000001203 */
[----:B------:R1:W4:Y:S01]  /*21c50*/  F2I.U32.TRUNC.NTZ R13, R0 ;  /* 0x00000000000d7305 */ /* 0x000322000020f000 */
[----:B------:R-:W-:-:S03]  /*21c60*/  SHF.R.U32.HI R3, RZ, R4, R3 ;  /* 0x00000004ff037219 */ /* 0x000fc60000011603 */
[----:B------:R-:W1:Y:S01]  /*21c70*/  LDC R16, c[0x0][0x600] ;  /* 0x00018000ff107b82 */ /* 0x000e620000000800 */
[-CC-:B0-----:R-:W-:Y:S02]  /*21c80*/  SHF.R.U64 R8, R10, R14.reuse, R3.reuse ;  /* 0x0000000e0a087219 */ /* 0x181fe40000001203 */
[----:B------:R-:W-:-:S05]  /*21c90*/  SHF.R.U32.HI R3, RZ, R14, R3 ;  /* 0x0000000eff037219 */ /* 0x000fca0000011603 */
[----:B------:R-:W0:Y:S01]  /*21ca0*/  LDC R17, c[0x0][0x648] ;  /* 0x00019200ff117b82 */ /* 0x000e220000000800 */
[-CC-:B--2---:R-:W-:Y:S02]  /*21cb0*/  SHF.R.U64 R11, R8, R20.reuse, R3.reuse ;  /* 0x00000014080b7219 */ /* 0x184fe40000001203 */
[-C--:B------:R-:W-:Y:S02]  /*21cc0*/  SHF.L.U32 R5, R5, R20.reuse, RZ ;  /* 0x0000001405057219 */ /* 0x080fe400000006ff */
[-C--:B------:R-:W-:Y:S01]  /*21cd0*/  SHF.R.U32.HI R3, RZ, R20.reuse, R3 ;  /* 0x00000014ff037219 */ /* 0x080fe20000011603 */
[----:B------:R-:W-:Y:S01]  /*21ce0*/  IMAD.MOV.U32 R2, RZ, RZ, R11 ;  /* 0x000000ffff027224 */ /* 0x000fe200078e000b */
[----:B------:R-:W-:Y:S01]  /*21cf0*/  SHF.L.U32 R20, R7, R20, RZ ;  /* 0x0000001407147219 */ /* 0x000fe200000006ff */
[----:B------:R-:W2:Y:S01]  /*21d00*/  LDC R19, c[0x0][0x638] ;  /* 0x00018e00ff137b82 */ /* 0x000ea20000000800 */
[----:B------:R-:W-:-:S07]  /*21d10*/  LOP3.LUT R39, RZ, R5, RZ, 0x33, !PT ;  /* 0x00000005ff277212 */ /* 0x000fce00078e33ff */
[----:B------:R-:W0:Y:S01]  /*21d20*/  LDC R21, c[0x0][0x610] ;  /* 0x00018400ff157b82 */ /* 0x000e220000000800 */
[----:B----4-:R-:W-:Y:S05]  /*21d30*/  @!P0 BRA `(.L_x_554) ;  /* 0x0000000000288947 */ /* 0x010fea0003800000 */
[----:B-1----:R-:W1:Y:S02]  /*21d40*/  LDC R0, c[0x0][0x64c] ;  /* 0x00019300ff007b82 */ /* 0x002e640000000800 */
[----:B-1----:R-:W-:-:S05]  /*21d50*/  IADD3 R7, P0, R11, R0, RZ ;  /* 0x000000000b077210 */ /* 0x002fca0007f1e0ff */
        /* <DEDUP_REMOVED lines=8> */
.L_x_554:
[----:B01----:R-:W-:Y:S01]  /*21de0*/  SHF.R.U64 R0, R2, R17, R3 ;  /* 0x0000001102007219 */ /* 0x003fe20000001203 */
[----:B------:R-:W-:Y:S01]  /*21df0*/  VIADD R3, R16, 0xffffffff ;  /* 0xffffffff10037836 */ /* 0x000fe20000000000 */
[----:B------:R-:W-:Y:S01]  /*21e00*/  LOP3.LUT R39, R8, R39, RZ, 0xc0, !PT ;  /* 0x0000002708277212 */ /* 0x000fe200078ec0ff */
[----:B------:R-:W-:Y:S02]  /*21e10*/  IMAD.MOV R13, RZ, RZ, -R13 ;  /* 0x000000ffff0d7224 */ /* 0x000fe400078e0a0d */
[----:B------:R-:W-:Y:S01]  /*21e20*/  IMAD.MOV R2, RZ, RZ, -R0 ;  /* 0x000000ffff027224 */ /* 0x000fe200078e0a00 */
[----:B------:R-:W-:Y:S01]  /*21e30*/  LOP3.LUT R3, R10, R3, RZ, 0xc0, !PT ;  /* 0x000000030a037212 */ /* 0x000fe200078ec0ff */
[----:B------:R-:W-:Y:S02]  /*21e40*/  IMAD R39, R20, R0, R39 ;  /* 0x0000000014277224 */ /* 0x000fe400078e0227 */
[----:B---3--:R-:W-:Y:S02]  /*21e50*/  @P4 IMAD R18, R15, R13, R12 ;  /* 0x0000000d0f124224 */ /* 0x008fe400078e020c */
[----:B--2---:R-:W-:-:S02]  /*21e60*/  IMAD R0, R2, R19, R11 ;  /* 0x0000001302007224 */ /* 0x004fc400078e020b */
[----:B------:R-:W-:Y:S02]  /*21e70*/  IMAD R39, R39, R21, R18 ;  /* 0x0000001527277224 */ /* 0x000fe400078e0212 */
[----:B------:R-:W-:Y:S02]  /*21e80*/  IMAD R2, R0, R16, R3 ;  /* 0x0000001000027224 */ /* 0x000fe400078e0203 */
[----:B------:R-:W-:-:S03]  /*21e90*/  IMAD.MOV.U32 R4, RZ, RZ, 0x1 ;  /* 0x00000001ff047424 */ /* 0x000fc600078e00ff */
[----:B------:R-:W-:Y:S02]  /*21ea0*/  SEL R3, R2, R39, !P4 ;  /* 0x0000002702037207 */ /* 0x000fe40006000000 */
[----:B------:R-:W-:Y:S02]  /*21eb0*/  PRMT R0, R4, 0x7610, R0 ;  /* 0x0000761004007816 */ /* 0x000fe40000000000 */
[----:B------:R-:W-:Y:S01]  /*21ec0*/  SEL R39, R39, R2, !P4 ;  /* 0x0000000227277207 */ /* 0x000fe20006000000 */
[----:B------:R2:W-:Y:S06]  /*21ed0*/  STL [R1+0x468], R3 ;  /* 0x0004680301007387 */ /* 0x0005ec0000100800 */
.L_x_552:
[----:B------:R3:W-:Y:S01]  /*21ee0*/  STL [R1+0x46c], R39 ;  /* 0x00046c2701007387 */ /* 0x0007e20000100800 */
[----:B------:R-:W-:-:S13]  /*21ef0*/  LOP3.LUT P0, RZ, R0, 0xff, RZ, 0xc0, !PT ;  /* 0x000000ff00ff7812 */ /* 0x000fda000780c0ff */
[----:B---3--:R-:W-:Y:S05]  /*21f00*/  @P0 BRA `(.L_x_555) ;  /* 0xfffffdf000f40947 */ /* 0x008fea000383ffff */
[----:B------:R-:W-:Y:S05]  /*21f10*/  EXIT ;  /* 0x000000000000794d */ /* 0x000fea0003800000 */
.L_x_7:
[----:B0-----:R-:W2:Y:S01]  /*21f20*/  LDL R16, [R1+0x464] ;  /* 0x0004640001107983 */ /* 0x001ea20000100800 */
[----:B------:R-:W-:-:S03]  /*21f30*/  ULDC.64 UR4, c[0x0][0x650] ;  /* 0x0001940000047ab9 */ /* 0x000fc60000000a00 */
[----:B------:R-:W3:Y:S01]  /*21f40*/  LDL R20, [R1+0x460] ;  /* 0x0004600001147983 */ /* 0x000ee20000100800 */
[----:B------:R-:W-:Y:S01]  /*21f50*/  PRMT R0, RZ, 0x7610, R0 ;  /* 0x00007610ff007816 */ /* 0x000fe20000000000 */
[----:B------:R-:W-:Y:S02]  /*21f60*/  IMAD.MOV.U32 R5, RZ, RZ, -0x1 ;  /* 0xffffffffff057424 */ /* 0x000fe400078e00ff */
[----:B------:R-:W-:Y:S02]  /*21f70*/  IMAD.MOV.U32 R4, RZ, RZ, -0x1 ;  /* 0xffffffffff047424 */ /* 0x000fe400078e00ff */
[----:B------:R-:W-:Y:S01]  /*21f80*/  IMAD.MOV.U32 R10, RZ, RZ, -0x1 ;  /* 0xffffffffff0a7424 */ /* 0x000fe200078e00ff */
[----:B--2---:R-:W-:-:S04]  /*21f90*/  ISETP.GE.U32.AND P0, PT, R16, UR4, PT ;  /* 0x0000000410007c0c */ /* 0x004fc8000bf06070 */
[----:B---3--:R-:W-:-:S13]  /*21fa0*/  ISETP.GE.U32.AND.EX P0, PT, R20, UR5, PT, P0 ;  /* 0x0000000514007c0c */ /* 0x008fda000bf06100 */
[----:B------:R-:W-:Y:S05]  /*21fb0*/  @P0 BRA `(.L_x_556) ;  /* 0x0000000400300947 */ /* 0x000fea0003800000 */
[----:B------:R-:W0:Y:S01]  /*21fc0*/  LDC.64 R14, c[0x0][0x628] ;  /* 0x00018a00ff0e7b82 */ /* 0x000e220000000a00 */
[----:B------:R-:W-:Y:S02]  /*21fd0*/  IMAD.MOV.U32 R8, RZ, RZ, R16 ;  /* 0x000000ffff087224 */ /* 0x000fe400078e0010 */
[----:B------:R-:W-:-:S05]  /*21fe0*/  IMAD.MOV.U32 R9, RZ, RZ, R20 ;  /* 0x000000ffff097224 */ /* 0x000fca00078e0014 */
[----:B------:R-:W1:Y:S08]  /*21ff0*/  LDC R10, c[0x0][0x630] ;  /* 0x00018c00ff0a7b82 */ /* 0x000e700000000800 */
[----:B------:R-:W2:Y:S01]  /*22000*/  LDC.64 R18, c[0x0][0x620] ;  /* 0x00018800ff127b82 */ /* 0x000ea20000000a00 */
[----:B0-----:R-:W-:-:S04]  /*22010*/  ISETP.NE.U32.AND P0, PT, R14, RZ, PT ;  /* 0x000000ff0e00720c */ /* 0x001fc80003f05070 */
[----:B------:R-:W-:-:S13]  /*22020*/  ISETP.NE.AND.EX P0, PT, R15, RZ, PT, P0 ;  /* 0x000000ff0f00720c */ /* 0x000fda0003f05300 */
[----:B-12---:R-:W-:Y:S05]  /*22030*/  @!P0 BRA `(.L_x_557) ;  /* 0x0000000000288947 */ /* 0x006fea0003800000 */
[----:B------:R-:W0:Y:S02]  /*22040*/  LDC R0, c[0x0][0x634] ;  /* 0x00018d00ff007b82 */ /* 0x000e240000000800 */
[----:B0-----:R-:W-:-:S05]  /*22050*/  IADD3 R9, P0, R16, R0, RZ ;  /* 0x0000000010097210 */ /* 0x001fca0007f1e0ff */
        /* <DEDUP_REMOVED lines=8> */
.L_x_557:
[----:B------:R-:W0:Y:S01]  /*220e0*/  LDC.64 R22, c[0x0][0x640] ;  /* 0x00019000ff167b82 */ /* 0x000e220000000a00 */
[-CC-:B------:R-:W-:Y:S01]  /*220f0*/  SHF.R.U64 R14, R8, R10.reuse, R9.reuse ;  /* 0x0000000a080e7219 */ /* 0x180fe20000001209 */
[----:B------:R-:W-:Y:S01]  /*22100*/  IMAD.MOV.U32 R4, RZ, RZ, R16 ;  /* 0x000000ffff047224 */ /* 0x000fe200078e0010 */
[----:B------:R-:W-:Y:S01]  /*22110*/  SHF.R.U32.HI R0, RZ, R10, R9 ;  /* 0x0000000aff007219 */ /* 0x000fe20000011609 */
[----:B------:R-:W-:Y:S01]  /*22120*/  IMAD.MOV.U32 R24, RZ, RZ, 0x1 ;  /* 0x00000001ff187424 */ /* 0x000fe200078e00ff */
[----:B------:R-:W-:-:S03]  /*22130*/  IADD3 R7, P0, RZ, -R14, RZ ;  /* 0x8000000eff077210 */ /* 0x000fc60007f1e0ff */
[----:B------:R-:W1:Y:S02]  /*22140*/  LDC R6, c[0x0][0x618] ;  /* 0x00018600ff067b82 */ /* 0x000e640000000800 */
[----:B------:R-:W-:-:S04]  /*22150*/  IMAD.X R5, RZ, RZ, ~R0, P0 ;  /* 0x000000ffff057224 */ /* 0x000fc800000e0e00 */
[-C--:B------:R-:W-:Y:S02]  /*22160*/  IMAD R0, R5, R18.reuse, RZ ;  /* 0x0000001205007224 */ /* 0x080fe400078e02ff */
[----:B------:R-:W2:Y:S01]  /*22170*/  LDC R8, c[0x0][0x608] ;  /* 0x00018200ff087b82 */ /* 0x000ea20000000800 */
[----:B------:R-:W-:Y:S02]  /*22180*/  IMAD.MOV.U32 R5, RZ, RZ, R20 ;  /* 0x000000ffff057224 */ /* 0x000fe400078e0014 */
[----:B------:R-:W-:-:S05]  /*22190*/  IMAD.WIDE.U32 R4, R7, R18, R4 ;  /* 0x0000001207047225 */ /* 0x000fca00078e0004 */
[----:B------:R-:W3:Y:S01]  /*221a0*/  LDC R21, c[0x0][0x658] ;  /* 0x00019600ff157b82 */ /* 0x000ee20000000800 */
[----:B------:R-:W-:Y:S01]  /*221b0*/  IMAD R7, R7, R19, R0 ;  /* 0x0000001307077224 */ /* 0x000fe200078e0200 */
[----:B0-----:R-:W-:-:S03]  /*221c0*/  ISETP.NE.U32.AND P0, PT, R22, RZ, PT ;  /* 0x000000ff1600720c */ /* 0x001fc60003f05070 */
[----:B------:R-:W-:Y:S01]  /*221d0*/  IMAD.IADD R5, R5, 0x1, R7 ;  /* 0x0000000105057824 */ /* 0x000fe200078e0207 */
[----:B------:R-:W-:Y:S02]  /*221e0*/  ISETP.NE.AND.EX P0, PT, R23, RZ, PT, P0 ;  /* 0x000000ff1700720c */ /* 0x000fe40003f05300 */
[----:B------:R-:W0:Y:S02]  /*221f0*/  LDC R16, c[0x0][0x600] ;  /* 0x00018000ff107b82 */ /* 0x000e240000000800 */
[-CC-:B-1----:R-:W-:Y:S01]  /*22200*/  SHF.R.U64 R10, R4, R6.reuse, R5.reuse ;  /* 0x00000006040a7219 */ /* 0x182fe20000001205 */
[----:B------:R-:W-:Y:S01]  /*22210*/  IMAD.MOV.U32 R4, RZ, RZ, -0x1 ;  /* 0xffffffffff047424 */ /* 0x000fe200078e00ff */
[----:B------:R-:W-:-:S04]  /*22220*/  SHF.R.U32.HI R5, RZ, R6, R5 ;  /* 0x00000006ff057219 */ /* 0x000fc80000011605 */
[----:B------:R-:W1:Y:S01]  /*22230*/  LDC R18, c[0x0][0x648] ;  /* 0x00019200ff127b82 */ /* 0x000e620000000800 */
[-CC-:B--2---:R-:W-:Y:S02]  /*22240*/  SHF.R.U64 R17, R10, R8.reuse, R5.reuse ;  /* 0x000000080a117219 */ /* 0x184fe40000001205 */
[----:B------:R-:W-:-:S05]  /*22250*/  SHF.R.U32.HI R0, RZ, R8, R5 ;  /* 0x00000008ff007219 */ /* 0x000fca0000011605 */
[----:B------:R-:W2:Y:S01]  /*22260*/  LDC R20, c[0x0][0x638] ;  /* 0x00018e00ff147b82 */ /* 0x000ea20000000800 */
[-C--:B---3--:R-:W-:Y:S02]  /*22270*/  SHF.L.U32 R4, R4, R21.reuse, RZ ;  /* 0x0000001504047219 */ /* 0x088fe400000006ff */
[-CC-:B------:R-:W-:Y:S02]  /*22280*/  SHF.R.U64 R19, R17, R21.reuse, R0.reuse ;  /* 0x0000001511137219 */ /* 0x180fe40000001200 */
[----:B------:R-:W-:Y:S02]  /*22290*/  LOP3.LUT R26, RZ, R4, RZ, 0x33, !PT ;  /* 0x00000004ff1a7212 */ /* 0x000fe400078e33ff */
[----:B------:R-:W-:Y:S01]  /*222a0*/  SHF.R.U32.HI R5, RZ, R21, R0 ;  /* 0x00000015ff057219 */ /* 0x000fe20000011600 */
[----:B------:R-:W3:Y:S01]  /*222b0*/  LDC R25, c[0x0][0x610] ;  /* 0x00018400ff197b82 */ /* 0x000ee20000000800 */
[----:B------:R-:W-:Y:S01]  /*222c0*/  IMAD.MOV.U32 R4, RZ, RZ, R19 ;  /* 0x000000ffff047224 */ /* 0x000fe200078e0013 */
[----:B------:R-:W-:Y:S06]  /*222d0*/  @!P0 BRA `(.L_x_558) ;  /* 0x0000000000288947 */ /* 0x000fec0003800000 */
        /* <DEDUP_REMOVED lines=10> */
.L_x_558:
[----:B-1----:R-:W-:Y:S01]  /*22380*/  SHF.R.U64 R3, R4, R18, R5 ;  /* 0x0000001204037219 */ /* 0x002fe20000001205 */
[----:B0-----:R-:W-:Y:S01]  /*22390*/  VIADD R5, R16, 0xffffffff ;  /* 0xffffffff10057836 */ /* 0x001fe20000000000 */
[----:B------:R-:W-:Y:S01]  /*223a0*/  SHF.L.U32 R24, R24, R21, RZ ;  /* 0x0000001518187219 */ /* 0x000fe200000006ff */
[----:B------:R-:W-:Y:S01]  /*223b0*/  @P4 IMAD R11, R13, R12, R2 ;  /* 0x0000000c0d0b4224 */ /* 0x000fe200078e0202 */
[----:B------:R-:W-:Y:S01]  /*223c0*/  LOP3.LUT R0, R17, R26, RZ, 0xc0, !PT ;  /* 0x0000001a11007212 */ /* 0x000fe200078ec0ff */
[----:B------:R-:W-:-:S04]  /*223d0*/  IMAD.MOV R4, RZ, RZ, -R3 ;  /* 0x000000ffff047224 */ /* 0x000fc800078e0a03 */
[----:B------:R-:W-:Y:S01]  /*223e0*/  IMAD R2, R24, R3, R0 ;  /* 0x0000000318027224 */ /* 0x000fe200078e0200 */
[----:B------:R-:W-:Y:S01]  /*223f0*/  LOP3.LUT R3, R10, R5, RZ, 0xc0, !PT ;  /* 0x000000050a037212 */ /* 0x000fe200078ec0ff */
[----:B--2---:R-:W-:Y:S02]  /*22400*/  IMAD R0, R4, R20, R19 ;  /* 0x0000001404007224 */ /* 0x004fe400078e0213 */
[----:B---3--:R-:W-:Y:S02]  /*22410*/  IMAD R5, R2, R25, R11 ;  /* 0x0000001902057224 */ /* 0x008fe400078e020b */
[----:B------:R-:W-:Y:S02]  /*22420*/  IMAD.MOV.U32 R4, RZ, RZ, 0x1 ;  /* 0x00000001ff047424 */ /* 0x000fe400078e00ff */
[----:B------:R-:W-:Y:S02]  /*22430*/  IMAD R2, R0, R16, R3 ;  /* 0x0000001000027224 */ /* 0x000fe400078e0203 */
[----:B------:R-:W-:Y:S01]  /*22440*/  IMAD.MOV.U32 R10, RZ, RZ, R14 ;  /* 0x000000ffff0a7224 */ /* 0x000fe200078e000e */
[----:B------:R-:W-:-:S02]  /*22450*/  PRMT R0, R4, 0x7610, R0 ;  /* 0x0000761004007816 */ /* 0x000fc40000000000 */
[----:B------:R-:W-:Y:S02]  /*22460*/  SEL R4, R2, R5, !P4 ;  /* 0x0000000502047207 */ /* 0x000fe40006000000 */
[----:B------:R-:W-:-:S07]  /*22470*/  SEL R5, R5, R2, !P4 ;  /* 0x0000000205057207 */ /* 0x000fce0006000000 */
.L_x_556:
[----:B------:R-:W-:-:S08]  /*22480*/  NOP ;  /* 0x0000000000007918 */ /* 0x000fd00000000000 */
[----:B------:R-:W0:-:S00]  /*22490*/  USETMAXREG.DEALLOC.CTAPOOL 0x18 ;  /* 0x00000018000079c8 */ /* 0x000e0000080e0500 */
[----:B------:R-:W-:-:S13]  /*224a0*/  ISETP.NE.AND P0, PT, RZ, UR8, PT ;  /* 0x00000008ff007c0c */ /* 0x000fda000bf05270 */
[----:B------:R-:W-:Y:S05]  /*224b0*/  @P0 EXIT ;  /* 0x000000000000094d */ /* 0x000fea0003800000 */
[----:B0-----:R-:W-:Y:S01]  /*224c0*/  LOP3.LUT P0, RZ, R0, 0xff, RZ, 0xc0, !PT ;  /* 0x000000ff00ff7812 */ /* 0x001fe2000780c0ff */
[----:B------:R-:W-:Y:S02]  /*224d0*/  IMAD.MOV.U32 R6, RZ, RZ, 0x1 ;  /* 0x00000001ff067424 */ /* 0x000fe400078e00ff */
[----:B------:R-:W-:-:S10]  /*224e0*/  IMAD.MOV.U32 R7, RZ, RZ, RZ ;  /* 0x000000ffff077224 */ /* 0x000fd400078e00ff */
[----:B------:R-:W-:Y:S05]  /*224f0*/  @!P0 BRA `(.L_x_559) ;  /* 0x0000000c00508947 */ /* 0x000fea0003800000 */
[----:B------:R-:W0:Y:S01]  /*22500*/  LDC R0, c[0x0][0x28c] ;  /* 0x0000a300ff007b82 */ /* 0x000e220000000800 */
[----:B------:R-:W-:Y:S01]  /*22510*/  ULDC UR6, c[0x0][0x658] ;  /* 0x0001960000067ab9 */ /* 0x000fe20000000800 */
[----:B------:R-:W-:Y:S01]  /*22520*/  UMOV UR9, 0xffffffff ;  /* 0xffffffff00097882 */ /* 0x000fe20000000000 */
[----:B------:R-:W-:Y:S01]  /*22530*/  ULDC UR8, c[0x0][0xc] ;  /* 0x0000030000087ab9 */ /* 0x000fe20000000800 */
[----:B------:R-:W-:Y:S01]  /*22540*/  USHF.L.U32 UR11, UR9, UR6, URZ ;  /* 0x00000006090b7299 */ /* 0x000fe2000800063f */
[----:B------:R-:W-:Y:S01]  /*22550*/  BSSY B0, `(.L_x_559) ;  /* 0x00000ce000007945 */ /* 0x000fe20003800000 */
[----:B------:R-:W-:Y:S01]  /*22560*/  UMOV UR10, 0x1 ;  /* 0x00000001000a7882 */ /* 0x000fe20000000000 */
[----:B------:R-:W-:Y:S01]  /*22570*/  ULDC UR9, c[0x0][0x10] ;  /* 0x0000040000097ab9 */ /* 0x000fe20000000800 */
[----:B------:R-:W1:Y:S01]  /*22580*/  S2UR UR4, SR_CgaCtaId ;  /* 0x00000000000479c3 */ /* 0x000e620000008800 */
[----:B------:R-:W-:Y:S01]  /*22590*/  UIMAD.WIDE.U32 UR8, UR8, UR9, URZ ;  /* 0x00000009080872a5 */ /* 0x000fe2000f8e003f */
[----:B------:R-:W-:Y:S01]  /*225a0*/  IMAD.MOV.U32 R9, RZ, RZ, 0x1 ;  /* 0x00000001ff097424 */ /* 0x000fe200078e00ff */
[----:B------:R-:W-:Y:S01]  /*225b0*/  USHF.L.U32 UR6, UR10, UR6, URZ ;  /* 0x000000060a067299 */ /* 0x000fe2000800063f */
[----:B------:R-:W-:Y:S01]  /*225c0*/  IMAD.MOV.U32 R6, RZ, RZ, 0x1 ;  /* 0x00000001ff067424 */ /* 0x000fe200078e00ff */
[----:B------:R-:W-:Y:S01]  /*225d0*/  ULDC UR5, c[0x0][0x600] ;  /* 0x0001800000057ab9 */ /* 0x000fe20000000800 */
[----:B------:R-:W-:Y:S01]  /*225e0*/  ULDC UR10, c[0x0][0x14] ;  /* 0x00000500000a7ab9 */ /* 0x000fe20000000800 */
[----:B------:R-:W-:Y:S01]  /*225f0*/  IMAD.MOV.U32 R7, RZ, RZ, RZ ;  /* 0x000000ffff077224 */ /* 0x000fe200078e00ff */
[----:B------:R-:W-:-:S02]  /*22600*/  UIMAD.WIDE.U32 UR24, UR8, UR10, URZ ;  /* 0x0000000a081872a5 */ /* 0x000fc4000f8e003f */
[----:B------:R-:W-:Y:S02]  /*22610*/  UIMAD UR18, UR9, UR10, URZ ;  /* 0x0000000a091272a4 */ /* 0x000fe4000f8e023f */
[----:B------:R-:W-:Y:S02]  /*22620*/  ULOP3.LUT UR23, UR13, 0x2, URZ, 0xfc, !UPT ;  /* 0x000000020d177892 */ /* 0x000fe4000f8efc3f */
[----:B------:R-:W-:Y:S01]  /*22630*/  UIADD3 UR5, UR5, -0x1, URZ ;  /* 0xffffffff05057890 */ /* 0x000fe2000fffe03f */
[----:B0-----:R-:W-:Y:S01]  /*22640*/  VIADD R0, R0, 0x1f ;  /* 0x0000001f00007836 */ /* 0x001fe20000000000 */
[----:B------:R-:W-:Y:S02]  /*22650*/  ULOP3.LUT UR20, URZ, UR11, URZ, 0x33, !UPT ;  /* 0x0000000b3f147292 */ /* 0x000fe4000f8e333f */
[----:B------:R-:W-:Y:S02]  /*22660*/  UIADD3 UR18, UR25, UR18, URZ ;  /* 0x0000001219127290 */ /* 0x000fe4000fffe03f */
[----:B------:R-:W-:Y:S01]  /*22670*/  SHF.R.S32.HI R3, RZ, 0x1f, R0 ;  /* 0x0000001fff037819 */ /* 0x000fe20000011400 */
[----:B------:R-:W-:Y:S01]  /*22680*/  ULDC.64 UR26, c[0x0][0x198] ;  /* 0x00006600001a7ab9 */ /* 0x000fe20000000a00 */
[----:B-1----:R-:W-:-:S02]  /*22690*/  USHF.L.U32 UR7, UR4, 0x7, URZ ;  /* 0x0000000704077899 */ /* 0x002fc4000800063f */
[----:B------:R-:W-:Y:S01]  /*226a0*/  LEA.HI R0, R3, R0, RZ, 0x5 ;  /* 0x0000000003007211 */ /* 0x000fe200078f28ff */
[----:B------:R-:W-:Y:S02]  /*226b0*/  USHF.L.U32 UR4, UR4, 0xc, URZ ;  /* 0x0000000c04047899 */ /* 0x000fe4000800063f */
[----:B------:R-:W-:Y:S01]  /*226c0*/  ULOP3.LUT UR7, UR7, 0x80, URZ, 0xc0, !UPT ;  /* 0x0000008007077892 */ /* 0x000fe2000f8ec03f */
[----:B------:R-:W-:-:S05]  /*226d0*/  SHF.R.S32.HI R0, RZ, 0x5, R0 ;  /* 0x00000005ff007819 */ /* 0x000fca0000011400 */
[----:B------:R-:W-:-:S07]  /*226e0*/  VIADD R15, R0, 0x1 ;  /* 0x00000001000f7836 */ /* 0x000fce0000000000 */
.L_x_570:
[----:B------:R-:W-:-:S03]  /*226f0*/  UMOV UR8, 0xffffffff ;  /* 0xffffffff00087882 */ /* 0x000fc60000000000 */
[----:B------:R-:W-:Y:S05]  /*22700*/  BRA.DIV UR8, `(.L_x_560) ;  /* 0x0000000e08a47947 */ /* 0x000fea000b800000 */
[----:B------:R-:W-:-:S13]  /*22710*/  ELECT P0, URZ, PT ;  /* 0x00000000003f782f */ /* 0x000fda0003800000 */
.L_x_580:
[----:B------:R-:W0:Y:S01]  /*22720*/  LDC R2, c[0x0][0x28c] ;  /* 0x0000a300ff027b82 */ /* 0x000e220000000800 */
[----:B------:R-:W-:Y:S01]  /*22730*/  BSSY B1, `(.L_x_561) ;  /* 0x0000039000017945 */ /* 0x000fe20003800000 */
[----:B0-----:R-:W-:-:S13]  /*22740*/  ISETP.LT.OR P0, PT, R2, 0x1, !P0 ;  /* 0x000000010200780c */ /* 0x001fda0004701670 */
[----:B------:R-:W-:Y:S05]  /*22750*/  @P0 BRA `(.L_x_562) ;  /* 0x0000000000d80947 */ /* 0x000fea0003800000 */
[----:B------:R-:W-:Y:S01]  /*22760*/  LEA R4, R4, UR7, 0x8 ;  /* 0x0000000704047c11 */ /* 0x000fe2000f8e40ff */
[----:B------:R-:W-:Y:S02]  /*22770*/  IMAD.SHL.U32 R5, R5, 0x100, RZ ;  /* 0x0000010005057824 */ /* 0x000fe400078e00ff */
[----:B------:R-:W-:Y:S02]  /*22780*/  IMAD.MOV.U32 R13, RZ, RZ, RZ ;  /* 0x000000ffff0d7224 */ /* 0x000fe400078e00ff */
[----:B------:R-:W-:Y:S02]  /*22790*/  IMAD.MOV.U32 R2, RZ, RZ, R15 ;  /* 0x000000ffff027224 */ /* 0x000fe400078e000f */
[----:B------:R-:W-:Y:S02]  /*227a0*/  IMAD.MOV.U32 R3, RZ, RZ, R6 ;  /* 0x000000ffff037224 */ /* 0x000fe400078e0006 */
[----:B------:R-:W-:-:S07]  /*227b0*/  IMAD.MOV.U32 R8, RZ, RZ, R7 ;  /* 0x000000ffff087224 */ /* 0x000fce00078e0007 */
.L_x_565:
[----:B------:R-:W0:Y:S01]  /*227c0*/  S2R R12, SR_CgaCtaId ;  /* 0x00000000000c7919 */ /* 0x000e220000008800 */
[----:B------:R-:W-:Y:S01]  /*227d0*/  MOV R11, 0x400 ;  /* 0x00000400000b7802 */ /* 0x000fe20000000f00 */
[----:B------:R-:W1:Y:S03]  /*227e0*/  S2R R14, SR_TID.X ;  /* 0x00000000000e7919 */ /* 0x000e660000002100 */
[----:B0-----:R-:W-:Y:S02]  /*227f0*/  LEA R17, R12, R11, 0x18 ;  /* 0x0000000b0c117211 */ /* 0x001fe400078ec0ff */
[----:B------:R-:W-:Y:S02]  /*22800*/  SHF.L.U32 R11, R3, 0x1f, RZ ;  /* 0x0000001f030b7819 */ /* 0x000fe400000006ff */
[----:B-1----:R-:W-:Y:S01]  /*22810*/  LOP3.LUT P1, RZ, R14, 0x7f, RZ, 0xc0, !PT ;  /* 0x0000007f0eff7812 */ /* 0x002fe2000782c0ff */
[----:B------:R-:W-:-:S04]  /*22820*/  IMAD R12, R8, 0x8, R17 ;  /* 0x00000008080c7824 */ /* 0x000fc800078e0211 */
[----:B------:R-:W0:Y:S02]  /*22830*/  SYNCS.PHASECHK.TRANS64.TRYWAIT P0, [R12+URZ+0x18], R11 ;  /* 0x0000180b0c0075a7 */ /* 0x000e24000800017f */
[----:B0-----:R-:W-:Y:S06]  /*22840*/  @!P0 BRA `(.L_x_563) ;  /* 0x0000000c00748947 */ /* 0x001fec0003800000 */
.L_x_581:
[----:B0-----:R-:W0:Y:S01]  /*22850*/  @!P1 LDC R11, c[0x0][0x500] ;  /* 0x00014000ff0b9b82 */ /* 0x001e220000000800 */
[----:B------:R-:W-:-:S04]  /*22860*/  UPRMT UR8, UR23, 0x9910, URZ ;  /* 0x0000991017087896 */ /* 0x000fc8000800003f */
[----:B------:R-:W-:-:S06]  /*22870*/  UISETP.NE.AND UP0, UPT, UR8, 0x2, UPT ;  /* 0x000000020800788c */ /* 0x000fcc000bf05270 */
[----:B------:R-:W-:Y:S01]  /*22880*/  PLOP3.LUT P0, PT, PT, PT, UP0, 0x80, 0x0 ;  /* 0x000000000000781c */ /* 0x000fe20003f0f008 */
[----:B0-----:R0:W-:-:S12]  /*22890*/  @!P1 SYNCS.ARRIVE.TRANS64 RZ, [R12+URZ], R11 ;  /* 0x0000000b0cff99a7 */ /* 0x0011d8000800003f */
[----:B------:R-:W-:Y:S05]  /*228a0*/  @P0 BRA `(.L_x_564) ;  /* 0x0000000000040947 */ /* 0x000fea0003800000 */
[----:B------:R-:W-:Y:S01]  /*228b0*/  BPT.TRAP 0x1 ;  /* 0x000000040000795c */ /* 0x000fe20000300000 */
.L_x_564:
[----:B------:R-:W-:Y:S01]  /*228c0*/  R2UR UR8, R8 ;  /* 0x00000000080872ca */ /* 0x000fe200000e0000 */
[----:B------:R-:W-:Y:S01]  /*228d0*/  VIADD R2, R2, 0xffffffff ;  /* 0xffffffff02027836 */ /* 0x000fe20000000000 */
[----:B------:R-:W-:Y:S01]  /*228e0*/  R2UR UR19, R17 ;  /* 0x00000000111372ca */ /* 0x000fe200000e0000 */
[----:B------:R-:W-:Y:S01]  /*228f0*/  UIADD3 UR14, UP0, UR26, 0xf0, URZ ;  /* 0x000000f01a0e7890 */ /* 0x000fe2000ff1e03f */
[----:B------:R-:W-:Y:S01]  /*22900*/  R2UR UR21, R5 ;  /* 0x00000000051572ca */ /* 0x000fe200000e0000 */
[----:B------:R-:W-:Y:S01]  /*22910*/  UIADD3 UR28, UP1, UR26, 0x1f0, URZ ;  /* 0x000001f01a1c7890 */ /* 0x000fe2000ff3e03f */
[----:B------:R-:W-:Y:S01]  /*22920*/  R2UR UR9, R12 ;  /* 0x000000000c0972ca */ /* 0x000fe200000e0000 */
[----:B------:R-:W-:Y:S01]  /*22930*/  UIADD3.X UR15, URZ, UR27, URZ, UP0, !UPT ;  /* 0x0000001b3f0f7290 */ /* 0x000fe200087fe43f */
[C---:B------:R-:W-:Y:S01]  /*22940*/  R2UR UR10, R13.reuse ;  /* 0x000000000d0a72ca */ /* 0x040fe200000e0000 */
[----:B------:R-:W-:Y:S01]  /*22950*/  VIADD R8, R8, 0x1 ;  /* 0x0000000108087836 */ /* 0x000fe20000000000 */
[----:B------:R-:W-:Y:S01]  /*22960*/  R2UR UR12, R10 ;  /* 0x000000000a0c72ca */ /* 0x000fe200000e0000 */
[----:B------:R-:W-:Y:S01]  /*22970*/  UIADD3.X UR29, URZ, UR27, URZ, UP1, !UPT ;  /* 0x0000001b3f1d7290 */ /* 0x000fe20008ffe43f */
[----:B------:R-:W-:Y:S01]  /*22980*/  R2UR UR22, R4 ;  /* 0x00000000041672ca */ /* 0x000fe200000e0000 */
[----:B------:R-:W-:Y:S01]  /*22990*/  USHF.L.U32 UR8, UR8, 0xd, URZ ;  /* 0x0000000d08087899 */ /* 0x000fe2000800063f */
[----:B------:R-:W-:Y:S01]  /*229a0*/  ISETP.GT.AND P1, PT, R2, 0x1, PT ;  /* 0x000000010200780c */ /* 0x000fe20003f24270 */
[----:B------:R-:W-:Y:S01]  /*229b0*/  UMOV UR16, 0x0 ;  /* 0x0000000000107882 */ /* 0x000fe20000000000 */
[----:B------:R-:W-:Y:S01]  /*229c0*/  UMOV UR17, 0x10000000 ;  /* 0x1000000000117882 */ /* 0x000fe20000000000 */
[----:B------:R-:W-:Y:S01]  /*229d0*/  ULOP3.LUT UR11, UR8, 0x1000, UR4, 0xf8, !UPT ;  /* 0x00001000080b7892 */ /* 0x000fe2000f8ef804 */
[C---:B------:R-:W-:Y:S01]  /*229e0*/  ISETP.NE.AND P0, PT, R8.reuse, 0x3, PT ;  /* 0x000000030800780c */ /* 0x040fe20003f05270 */
[----:B------:R-:W-:Y:S01]  /*229f0*/  UIADD3 UR8, UR19, 0x100, UR8 ;  /* 0x0000010013087890 */ /* 0x000fe2000fffe008 */
[----:B------:R-:W-:Y:S01]  /*22a00*/  VIADD R13, R13, 0x20 ;  /* 0x000000200d0d7836 */ /* 0x000fe20000000000 */
[----:B------:R-:W-:Y:S01]  /*22a10*/  UIADD3 UR19, UR19, 0x6100, UR11 ;  /* 0x0000610013137890 */ /* 0x000fe2000fffe00b */
[----:B0-----:R-:W-:Y:S01]  /*22a20*/  SEL R12, RZ, 0x1, P0 ;  /* 0x00000001ff0c7807 */ /* 0x001fe20000000000 */
[----:B------:R-:W-:Y:S01]  /*22a30*/  UMOV UR30, 0x30000 ;  /* 0x00030000001e7882 */ /* 0x000fe20000000000 */
[----:B------:R-:W-:Y:S01]  /*22a40*/  UMOV UR11, UR21 ;  /* 0x00000015000b7c82 */ /* 0x000fe20008000000 */
[----:B------:R-:W-:-:S02]  /*22a50*/  SEL R8, R8, RZ, P0 ;  /* 0x000000ff08087207 */ /* 0x000fc40000000000 */
[----:B------:R-:W-:Y:S01]  /*22a60*/  LOP3.LUT R3, R3, R12, RZ, 0x3c, !PT ;  /* 0x0000000c03037212 */ /* 0x000fe200078e3cff */
[----:B------:R0:W-:Y:S02]  /*22a70*/  UTMALDG.3D [UR8], [UR14], desc[UR16] ;  /* 0x000010080e0075b4 */ /* 0x0001e40008011000 */
[----:B0-----:R-:W-:Y:S01]  /*22a80*/  UMOV UR8, UR19 ;  /* 0x0000001300087c82 */ /* 0x001fe20008000000 */
[----:B------:R-:W-:Y:S02]  /*22a90*/  UMOV UR11, UR22 ;  /* 0x00000016000b7c82 */ /* 0x000fe40008000000 */
[----:B------:R0:W-:Y:S02]  /*22aa0*/  UTMALDG.3D.MULTICAST [UR8], [UR28], UR30, desc[UR16] ;  /* 0x000010081c0073b4 */ /* 0x0001e4000801181e */
[----:B0-----:R-:W-:Y:S05]  /*22ab0*/  @P1 BRA `(.L_x_565) ;  /* 0xfffffffc00401947 */ /* 0x001fea000383ffff */
.L_x_562:
[----:B------:R-:W-:Y:S05]  /*22ac0*/  BSYNC B1 ;  /* 0x0000000000017941 */ /* 0x000fea0003800000 */
.L_x_561:
[----:B------:R-:W2:Y:S01]  /*22ad0*/  LDL.LU R16, [R1+0x460] ;  /* 0x0004600001107983 */ /* 0x000ea20000300800 */
[----:B------:R-:W-:Y:S01]  /*22ae0*/  LOP3.LUT P0, RZ, R9, 0xff, RZ, 0xc0, !PT ;  /* 0x000000ff09ff7812 */ /* 0x000fe2000780c0ff */
[C---:B------:R-:W-:Y:S01]  /*22af0*/  IMAD.IADD R4, R0.reuse, 0x1, R7 ;  /* 0x0000000100047824 */ /* 0x040fe200078e0207 */
[----:B------:R-:W-:Y:S01]  /*22b00*/  ULDC.64 UR8, c[0x0][0x650] ;  /* 0x0001940000087ab9 */ /* 0x000fe20000000a00 */
[----:B------:R-:W3:Y:S01]  /*22b10*/  LDL.LU R14, [R1+0x464] ;  /* 0x00046400010e7983 */ /* 0x000ee20000300800 */
[----:B------:R-:W-:Y:S01]  /*22b20*/  ISETP.GE.U32.AND P1, PT, R0, 0x3, PT ;  /* 0x000000030000780c */ /* 0x000fe20003f26070 */
[----:B------:R-:W-:Y:S01]  /*22b30*/  BSSY B1, `(.L_x_566) ;  /* 0x000006d000017945 */ /* 0x000fe20003800000 */
[----:B------:R-:W-:Y:S01]  /*22b40*/  IMAD.MOV.U32 R10, RZ, RZ, -0x1 ;  /* 0xffffffffff0a7424 */ /* 0x000fe200078e00ff */
[----:B------:R-:W-:-:S06]  /*22b50*/  PRMT R9, RZ, 0x7610, R9 ;  /* 0x00007610ff097816 */ /* 0x000fcc0000000009 */
[----:B------:R-:W0:Y:S01]  /*22b60*/  @P0 S2R R3, SR_CgaCtaId ;  /* 0x0000000000030919 */ /* 0x000e220000008800 */
[----:B------:R-:W-:-:S04]  /*22b70*/  @P0 MOV R2, 0x400 ;  /* 0x0000040000020802 */ /* 0x000fc80000000f00 */
[----:B0-----:R-:W-:-:S04]  /*22b80*/  @P0 LEA R2, R3, R2, 0x18 ;  /* 0x0000000203020211 */ /* 0x001fc800078ec0ff */
[----:B------:R0:W-:Y:S01]  /*22b90*/  @P0 SYNCS.ARRIVE.TRANS64.A1T0 RZ, [R2+URZ+0x48], RZ ;  /* 0x000048ff02ff09a7 */ /* 0x0001e2000810003f */
[----:B------:R-:W-:-:S04]  /*22ba0*/  ISETP.GT.U32.AND P0, PT, R4, 0x2, PT ;  /* 0x000000020400780c */ /* 0x000fc80003f04070 */
[----:B------:R-:W-:Y:S01]  /*22bb0*/  ISETP.LT.U32.AND P0, PT, R0, 0x3, P0 ;  /* 0x000000030000780c */ /* 0x000fe20000701070 */
[----:B0-----:R-:W-:-:S05]  /*22bc0*/  IMAD.WIDE.U32 R2, R4, -0x55555555, RZ ;  /* 0xaaaaaaab04027825 */ /* 0x001fca00078e00ff */
[----:B------:R-:W-:Y:S02]  /*22bd0*/  SHF.R.U32.HI R5, RZ, 0x1, R3 ;  /* 0x00000001ff057819 */ /* 0x000fe40000011603 */
[----:B------:R-:W-:Y:S02]  /*22be0*/  SEL R3, RZ, 0x1, !P0 ;  /* 0x00000001ff037807 */ /* 0x000fe40004000000 */
[----:B------:R-:W-:Y:S01]  /*22bf0*/  PRMT R2, RZ, 0x7610, R2 ;  /* 0x00007610ff027816 */ /* 0x000fe20000000002 */
[----:B------:R-:W-:Y:S01]  /*22c00*/  IMAD R7, R5, -0x3, R4 ;  /* 0xfffffffd05077824 */ /* 0x000fe200078e0204 */
[----:B------:R-:W-:Y:S01]  /*22c10*/  LOP3.LUT R6, R6, R3, RZ, 0x3c, !PT ;  /* 0x0000000306067212 */ /* 0x000fe200078e3cff */
[----:B------:R-:W-:-:S03]  /*22c20*/  IMAD.MOV.U32 R4, RZ, RZ, -0x1 ;  /* 0xffffffffff047424 */ /* 0x000fc600078e00ff */
[----:B------:R-:W-:Y:S01]  /*22c30*/  @P1 LOP3.LUT R6, R6, 0x1, R5, 0x78, !PT ;  /* 0x0000000106061812 */ /* 0x000fe200078e7805 */
[----:B------:R-:W-:Y:S01]  /*22c40*/  IMAD.MOV.U32 R5, RZ, RZ, -0x1 ;  /* 0xffffffffff057424 */ /* 0x000fe200078e00ff */
[----:B---3--:R-:W-:-:S04]  /*22c50*/  IADD3 R14, P0, R14, UR24, RZ ;  /* 0x000000180e0e7c10 */ /* 0x008fc8000ff1e0ff */
[----:B--2---:R-:W-:Y:S01]  /*22c60*/  IADD3.X R16, R16, UR18, RZ, P0, !PT ;  /* 0x0000001210107c10 */ /* 0x004fe200087fe4ff */
[----:B------:R0:W-:Y:S01]  /*22c70*/  STL [R1+0x464], R14 ;  /* 0x0004640e01007387 */ /* 0x0001e20000100800 */
[----:B------:R-:W-:-:S03]  /*22c80*/  ISETP.GE.U32.AND P0, PT, R14, UR8, PT ;  /* 0x000000080e007c0c */ /* 0x000fc6000bf06070 */
[----:B------:R0:W-:Y:S01]  /*22c90*/  STL [R1+0x460], R16 ;  /* 0x0004601001007387 */ /* 0x0001e20000100800 */
[----:B------:R-:W-:-:S13]  /*22ca0*/  ISETP.GE.U32.AND.EX P0, PT, R16, UR9, PT, P0 ;  /* 0x0000000910007c0c */ /* 0x000fda000bf06100 */
[----:B0-----:R-:W-:Y:S05]  /*22cb0*/  @P0 BRA `(.L_x_567) ;  /* 0x0000000400500947 */ /* 0x001fea0003800000 */
[----:B------:R-:W0:Y:S01]  /*22cc0*/  S2R R8, SR_CTAID.X ;  /* 0x0000000000087919 */ /* 0x000e220000002500 */
[----:B------:R-:W-:Y:S01]  /*22cd0*/  ULDC UR8, c[0x0][0x150] ;  /* 0x0000540000087ab9 */ /* 0x000fe20000000800 */
[----:B------:R-:W1:Y:S01]  /*22ce0*/  LDC R3, c[0x0][0x144] ;  /* 0x00005100ff037b82 */ /* 0x000e620000000800 */
[----:B------:R-:W-:Y:S01]  /*22cf0*/  ULDC UR11, c[0x0][0x630] ;  /* 0x00018c00000b7ab9 */ /* 0x000fe20000000800 */
[----:B------:R-:W2:Y:S06]  /*22d00*/  S2R R5, SR_CTAID.Y ;  /* 0x0000000000057919 */ /* 0x000eac0000002600 */
[----:B------:R-:W3:Y:S01]  /*22d10*/  LDC R12, c[0x0][0x148] ;  /* 0x00005200ff0c7b82 */ /* 0x000ee20000000800 */
[----:B0-----:R-:W-:-:S02]  /*22d20*/  I2FP.F32.U32 R2, R8 ;  /* 0x0000000800027245 */ /* 0x001fc40000201000 */
[----:B--2---:R-:W-:-:S03]  /*22d30*/  I2FP.F32.U32 R4, R5 ;  /* 0x0000000500047245 */ /* 0x004fc60000201000 */
[----:B------:R-:W-:Y:S01]  /*22d40*/  FMUL R2, R2, UR8 ;  /* 0x0000000802027c20 */ /* 0x000fe20008400000 */
[----:B------:R-:W-:Y:S02]  /*22d50*/  ULDC UR8, c[0x0][0x154] ;  /* 0x0000550000087ab9 */ /* 0x000fe40000000800 */
[----:B------:R-:W-:Y:S01]  /*22d60*/  FMUL R10, R4, UR8 ;  /* 0x00000008040a7c20 */ /* 0x000fe20008400000 */
[----:B------:R-:W-:Y:S02]  /*22d70*/  ULDC.64 UR8, c[0x0][0x628] ;  /* 0x00018a0000087ab9 */ /* 0x000fe40000000a00 */
[----:B------:R-:W0:Y:S01]  /*22d80*/  F2I.U32.TRUNC.NTZ R2, R2 ;  /* 0x0000000200027305 */ /* 0x000e22000020f000 */
[----:B------:R-:W-:-:S04]  /*22d90*/  ISETP.NE.U32.AND P0, PT, RZ, UR8, PT ;  /* 0x00000008ff007c0c */ /* 0x000fc8000bf05070 */
[----:B------:R-:W-:-:S03]  /*22da0*/  ISETP.NE.AND.EX P0, PT, RZ, UR9, PT, P0 ;  /* 0x00000009ff007c0c */ /* 0x000fc6000bf05300 */
[----:B------:R-:W2:Y:S01]  /*22db0*/  F2I.U32.TRUNC.NTZ R10, R10 ;  /* 0x0000000a000a7305 */ /* 0x000ea2000020f000 */
[----:B0-----:R-:W-:Y:S02]  /*22dc0*/  IMAD.MOV R4, RZ, RZ, -R2 ;  /* 0x000000ffff047224 */ /* 0x001fe400078e0a02 */
[----:B------:R-:W-:Y:S02]  /*22dd0*/  IMAD.MOV.U32 R2, RZ, RZ, R14 ;  /* 0x000000ffff027224 */ /* 0x000fe400078e000e */
[----:B-1----:R-:W-:Y:S02]  /*22de0*/  IMAD R8, R3, R4, R8 ;  /* 0x0000000403087224 */ /* 0x002fe400078e0208 */
[----:B--2---:R-:W-:-:S04]  /*22df0*/  IMAD.MOV R3, RZ, RZ, -R10 ;  /* 0x000000ffff037224 */ /* 0x004fc800078e0a0a */
[----:B---3--:R-:W-:Y:S02]  /*22e00*/  @P4 IMAD R8, R12, R3, R5 ;  /* 0x000000030c084224 */ /* 0x008fe400078e0205 */
[----:B------:R-:W-:Y:S01]  /*22e10*/  IMAD.MOV.U32 R3, RZ, RZ, R16 ;  /* 0x000000ffff037224 */ /* 0x000fe200078e0010 */
[----:B------:R-:W-:Y:S06]  /*22e20*/  @!P0 BRA `(.L_x_568) ;  /* 0x0000000000288947 */ /* 0x000fec0003800000 */
[----:B------:R-:W-:Y:S02]  /*22e30*/  ULDC UR10, c[0x0][0x634] ;  /* 0x00018d00000a7ab9 */ /* 0x000fe40000000800 */
[----:B------:R-:W-:-:S05]  /*22e40*/  IADD3 R3, P0, R14, UR10, RZ ;  /* 0x0000000a0e037c10 */ /* 0x000fca000ff1e0ff */
[----:B------:R-:W-:-:S04]  /*22e50*/  IMAD.X R11, RZ, RZ, R16, P0 ;  /* 0x000000ffff0b7224 */ /* 0x000fc800000e0610 */
[----:B------:R-:W-:-:S04]  /*22e60*/  IMAD.WIDE.U32 R4, R11, UR8, RZ ;  /* 0x000000080b047c25 */ /* 0x000fc8000f8e00ff */
[----:B------:R-:W-:-:S04]  /*22e70*/  IMAD.WIDE.U32 R4, P0, R3, UR9, R4 ;  /* 0x0000000903047c25 */ /* 0x000fc8000f800004 */
[----:B------:R-:W-:-:S04]  /*22e80*/  IMAD.WIDE.U32 R2, R3, UR8, RZ ;  /* 0x0000000803027c25 */ /* 0x000fc8000f8e00ff */
[----:B------:R-:W-:Y:S01]  /*22e90*/  IMAD.MOV.U32 R2, RZ, RZ, R5 ;  /* 0x000000ffff027224 */ /* 0x000fe200078e0005 */
[----:B------:R-:W-:Y:S01]  /*22ea0*/  IADD3 RZ, P1, R3, R4, RZ ;  /* 0x0000000403ff7210 */ /* 0x000fe20007f3e0ff */
[----:B------:R-:W-:-:S04]  /*22eb0*/  IMAD.X R3, RZ, RZ, RZ, P0 ;  /* 0x000000ffff037224 */ /* 0x000fc800000e06ff */
[----:B------:R-:W-:-:S08]  /*22ec0*/  IMAD.WIDE.U32.X R2, R11, UR9, R2, P1 ;  /* 0x000000090b027c25 */ /* 0x000fd000088e0402 */
.L_x_568:
[--C-:B------:R-:W-:Y:S01]  /*22ed0*/  SHF.R.U64 R10, R2, UR11, R3.reuse ;  /* 0x0000000b020a7c19 */ /* 0x100fe20008001203 */
[----:B------:R-:W-:Y:S01]  /*22ee0*/  ULDC.64 UR8, c[0x0][0x620] ;  /* 0x0001880000087ab9 */ /* 0x000fe20000000a00 */
[----:B------:R-:W-:Y:S01]  /*22ef0*/  SHF.R.U32.HI R2, RZ, UR11, R3 ;  /* 0x0000000bff027c19 */ /* 0x000fe20008011603 */
[----:B------:R-:W-:Y:S01]  /*22f00*/  IMAD.MOV.U32 R3, RZ, RZ, R16 ;  /* 0x000000ffff037224 */ /* 0x000fe200078e0010 */
[----:B------:R-:W-:Y:S01]  /*22f10*/  IADD3 R11, P0, RZ, -R10, RZ ;  /* 0x8000000aff0b7210 */ /* 0x000fe20007f1e0ff */
[----:B------:R-:W-:-:S04]  /*22f20*/  ULDC.64 UR10, c[0x0][0x640] ;  /* 0x00019000000a7ab9 */ /* 0x000fc80000000a00 */
[----:B------:R-:W-:Y:S01]  /*22f30*/  IMAD.X R2, RZ, RZ, ~R2, P0 ;  /* 0x000000ffff027224 */ /* 0x000fe200000e0e02 */
[----:B------:R-:W-:-:S03]  /*22f40*/  ISETP.NE.U32.AND P0, PT, RZ, UR10, PT ;  /* 0x0000000aff007c0c */ /* 0x000fc6000bf05070 */
[----:B------:R-:W-:Y:S01]  /*22f50*/  IMAD R2, R2, UR8, RZ ;  /* 0x0000000802027c24 */ /* 0x000fe2000f8e02ff */
[----:B------:R-:W-:-:S03]  /*22f60*/  ISETP.NE.AND.EX P0, PT, RZ, UR11, PT, P0 ;  /* 0x0000000bff007c0c */ /* 0x000fc6000bf05300 */
[----:B------:R-:W-:Y:S02]  /*22f70*/  IMAD R5, R11, UR9, R2 ;  /* 0x000000090b057c24 */ /* 0x000fe4000f8e0202 */
[----:B------:R-:W-:-:S04]  /*22f80*/  IMAD.MOV.U32 R2, RZ, RZ, R14 ;  /* 0x000000ffff027224 */ /* 0x000fc800078e000e */
[----:B------:R-:W-:Y:S01]  /*22f90*/  IMAD.WIDE.U32 R2, R11, UR8, R2 ;  /* 0x000000080b027c25 */ /* 0x000fe2000f8e0002 */
[----:B------:R-:W-:-:S03]  /*22fa0*/  ULDC UR8, c[0x0][0x618] ;  /* 0x0001860000087ab9 */ /* 0x000fc60000000800 */
[----:B------:R-:W-:-:S05]  /*22fb0*/  IMAD.IADD R3, R3, 0x1, R5 ;  /* 0x0000000103037824 */ /* 0x000fca00078e0205 */
[--C-:B------:R-:W-:Y:S02]  /*22fc0*/  SHF.R.U64 R11, R2, UR8, R3.reuse ;  /* 0x00000008020b7c19 */ /* 0x100fe40008001203 */
[----:B------:R-:W-:Y:S01]  /*22fd0*/  SHF.R.U32.HI R2, RZ, UR8, R3 ;  /* 0x00000008ff027c19 */ /* 0x000fe20008011603 */
[----:B------:R-:W-:-:S03]  /*22fe0*/  ULDC UR8, c[0x0][0x608] ;  /* 0x0001820000087ab9 */ /* 0x000fc60000000800 */
[--C-:B------:R-:W-:Y:S02]  /*22ff0*/  SHF.R.U64 R12, R11, UR8, R2.reuse ;  /* 0x000000080b0c7c19 */ /* 0x100fe40008001202 */
[----:B------:R-:W-:Y:S01]  /*23000*/  SHF.R.U32.HI R3, RZ, UR8, R2 ;  /* 0x00000008ff037c19 */ /* 0x000fe20008011602 */
[----:B------:R-:W-:-:S03]  /*23010*/  ULDC UR8, c[0x0][0x658] ;  /* 0x0001960000087ab9 */ /* 0x000fc60000000800 */
[--C-:B------:R-:W-:Y:S02]  /*23020*/  SHF.R.U64 R13, R12, UR8, R3.reuse ;  /* 0x000000080c0d7c19 */ /* 0x100fe40008001203 */
[----:B------:R-:W-:-:S03]  /*23030*/  SHF.R.U32.HI R14, RZ, UR8, R3 ;  /* 0x00000008ff0e7c19 */ /* 0x000fc60008011603 */
[----:B------:R-:W-:Y:S02]  /*23040*/  IMAD.MOV.U32 R2, RZ, RZ, R13 ;  /* 0x000000ffff027224 */ /* 0x000fe400078e000d */
        /* <DEDUP_REMOVED lines=12> */
.L_x_569:
[----:B------:R-:W-:Y:S01]  /*23110*/  ULDC UR8, c[0x0][0x648] ;  /* 0x0001920000087ab9 */ /* 0x000fe20000000800 */
[----:B------:R-:W-:Y:S02]  /*23120*/  LOP3.LUT R12, R12, UR20, RZ, 0xc0, !PT ;  /* 0x000000140c0c7c12 */ /* 0x000fe4000f8ec0ff */
[----:B------:R-:W-:Y:S01]  /*23130*/  SHF.R.U64 R3, R2, UR8, R3 ;  /* 0x0000000802037c19 */ /* 0x000fe20008001203 */
[----:B------:R-:W-:-:S04]  /*23140*/  ULDC UR8, c[0x0][0x638] ;  /* 0x00018e0000087ab9 */ /* 0x000fc80000000800 */
[----:B------:R-:W-:Y:S02]  /*23150*/  IMAD.MOV R2, RZ, RZ, -R3 ;  /* 0x000000ffff027224 */ /* 0x000fe400078e0a03 */
[----:B------:R-:W-:Y:S02]  /*23160*/  IMAD R5, R3, UR6, R12 ;  /* 0x0000000603057c24 */ /* 0x000fe4000f8e020c */
[----:B------:R-:W-:Y:S01]  /*23170*/  IMAD R13, R2, UR8, R13 ;  /* 0x00000008020d7c24 */ /* 0x000fe2000f8e020d */
[----:B------:R-:W-:Y:S01]  /*23180*/  ULDC UR8, c[0x0][0x610] ;  /* 0x0001840000087ab9 */ /* 0x000fe20000000800 */
[----:B------:R-:W-:Y:S01]  /*23190*/  LOP3.LUT R2, R11, UR5, RZ, 0xc0, !PT ;  /* 0x000000050b027c12 */ /* 0x000fe2000f8ec0ff */
[----:B------:R-:W-:Y:S01]  /*231a0*/  IMAD R8, R5, UR8, R8 ;  /* 0x0000000805087c24 */ /* 0x000fe2000f8e0208 */
[----:B------:R-:W-:-:S03]  /*231b0*/  ULDC UR8, c[0x0][0x600] ;  /* 0x0001800000087ab9 */ /* 0x000fc60000000800 */
[----:B------:R-:W-:Y:S02]  /*231c0*/  IMAD R13, R13, UR8, R2 ;  /* 0x000000080d0d7c24 */ /* 0x000fe4000f8e0202 */
[----:B------:R-:W-:-:S03]  /*231d0*/  IMAD.MOV.U32 R2, RZ, RZ, 0x1 ;  /* 0x00000001ff027424 */ /* 0x000fc600078e00ff */
[----:B------:R-:W-:Y:S02]  /*231e0*/  SEL R4, R13, R8, !P4 ;  /* 0x000000080d047207 */ /* 0x000fe40006000000 */
[----:B------:R-:W-:-:S07]  /*231f0*/  SEL R5, R8, R13, !P4 ;  /* 0x0000000d08057207 */ /* 0x000fce0006000000 */
.L_x_567:
[----:B------:R-:W-:Y:S05]  /*23200*/  BSYNC B1 ;  /* 0x0000000000017941 */ /* 0x000fea0003800000 */
.L_x_566:
[----:B------:R-:W-:-:S13]  /*23210*/  LOP3.LUT P0, RZ, R2, 0xff, RZ, 0xc0, !PT ;  /* 0x000000ff02ff7812 */ /* 0x000fda000780c0ff */
[----:B------:R-:W-:Y:S05]  /*23220*/  @P0 BRA `(.L_x_570) ;  /* 0xfffffff400300947 */ /* 0x000fea000383ffff */
[----:B------:R-:W-:Y:S05]  /*23230*/  BSYNC B0 ;  /* 0x0000000000007941 */ /* 0x000fea0003800000 */
.L_x_559:
[----:B------:R-:W-:-:S03]  /*23240*/  UMOV UR8, 0xffffffff ;  /* 0xffffffff00087882 */ /* 0x000fc60000000000 */
[----:B------:R-:W-:Y:S05]  /*23250*/  BRA.DIV UR8, `(.L_x_571) ;  /* 0x0000000608047947 */ /* 0x000fea000b800000 */
[----:B------:R-:W-:-:S13]  /*23260*/  ELECT P0, URZ, PT ;  /* 0x00000000003f782f */ /* 0x000fda0003800000 */
.L_x_584:
[----:B------:R-:W-:Y:S04]  /*23270*/  BSSY B0, `(.L_x_572) ;  /* 0x0000023000007945 */ /* 0x000fe80003800000 */
[----:B------:R-:W-:Y:S05]  /*23280*/  @!P0 BRA `(.L_x_573) ;  /* 0x0000000000848947 */ /* 0x000fea0003800000 */
[----:B------:R-:W-:-:S04]  /*23290*/  ULOP3.LUT UR8, UR13, 0x2, URZ, 0xfc, !UPT ;  /* 0x000000020d087892 */ /* 0x000fc8000f8efc3f */
[----:B------:R-:W-:-:S06]  /*232a0*/  UISETP.NE.AND UP0, UPT, UR8, 0x3, UPT ;  /* 0x000000030800788c */ /* 0x000fcc000bf05270 */
[----:B------:R-:W-:-:S13]  /*232b0*/  PLOP3.LUT P0, PT, PT, PT, UP0, 0x80, 0x0 ;  /* 0x000000000000781c */ /* 0x000fda0003f0f008 */
[----:B------:R-:W-:Y:S05]  /*232c0*/  @!P0 BRA `(.L_x_574) ;  /* 0x0000000000048947 */ /* 0x000fea0003800000 */
[----:B------:R-:W-:Y:S01]  /*232d0*/  BPT.TRAP 0x1 ;  /* 0x000000040000795c */ /* 0x000fe20000300000 */
.L_x_574:
[----:B------:R-:W0:Y:S01]  /*232e0*/  S2R R3, SR_CgaCtaId ;  /* 0x0000000000037919 */ /* 0x000e220000008800 */
[----:B------:R-:W-:Y:S02]  /*232f0*/  MOV R0, 0x400 ;  /* 0x0000040000007802 */ /* 0x000fe40000000f00 */
[----:B------:R-:W-:Y:S02]  /*23300*/  SHF.L.U32 R2, R6, 0x1f, RZ ;  /* 0x0000001f06027819 */ /* 0x000fe400000006ff */
[----:B0-----:R-:W-:-:S05]  /*23310*/  LEA R0, R3, R0, 0x18 ;  /* 0x0000000003007211 */ /* 0x001fca00078ec0ff */
[----:B------:R-:W-:-:S04]  /*23320*/  VIADD R0, R0, 0x18 ;  /* 0x0000001800007836 */ /* 0x000fc80000000000 */
[----:B------:R-:W-:-:S04]  /*23330*/  IMAD R3, R7, 0x8, R0 ;  /* 0x0000000807037824 */ /* 0x000fc800078e0200 */
[----:B------:R-:W0:Y:S02]  /*23340*/  SYNCS.PHASECHK.TRANS64.TRYWAIT P0, [R3+URZ], R2 ;  /* 0x00000002030075a7 */ /* 0x000e24000800017f */
[----:B0-----:R-:W-:Y:S05]  /*23350*/  @!P0 BRA `(.L_x_575) ;  /* 0x0000000000e48947 */ /* 0x001fea0003800000 */
.L_x_585:
[----:B------:R-:W-:-:S05]  /*23360*/  VIADD R7, R7, 0x1 ;  /* 0x0000000107077836 */ /* 0x000fca0000000000 */
[----:B------:R-:W-:-:S04]  /*23370*/  ISETP.NE.AND P0, PT, R7, 0x3, PT ;  /* 0x000000030700780c */ /* 0x000fc80003f05270 */
[----:B0-----:R-:W-:Y:S02]  /*23380*/  SEL R3, RZ, 0x1, P0 ;  /* 0x00000001ff037807 */ /* 0x001fe40000000000 */
[----:B------:R-:W-:Y:S02]  /*23390*/  SEL R7, R7, RZ, P0 ;  /* 0x000000ff07077207 */ /* 0x000fe40000000000 */
[----:B------:R-:W-:-:S03]  /*233a0*/  LOP3.LUT R5, R6, R3, RZ, 0x3c, !PT ;  /* 0x0000000306057212 */ /* 0x000fc600078e3cff */
[----:B------:R-:W-:Y:S01]  /*233b0*/  IMAD R3, R7, 0x8, R0 ;  /* 0x0000000807037824 */ /* 0x000fe200078e0200 */
[----:B------:R-:W-:-:S04]  /*233c0*/  SHF.L.U32 R2, R5, 0x1f, RZ ;  /* 0x0000001f05027819 */ /* 0x000fc800000006ff */
[----:B------:R-:W0:Y:S02]  /*233d0*/  SYNCS.PHASECHK.TRANS64.TRYWAIT P0, [R3+URZ], R2 ;  /* 0x00000002030075a7 */ /* 0x000e24000800017f */
[----:B0-----:R-:W-:Y:S05]  /*233e0*/  @!P0 BRA `(.L_x_576) ;  /* 0x0000000000d48947 */ /* 0x001fea0003800000 */
.L_x_586:
[----:B0-----:R-:W-:-:S05]  /*233f0*/  VIADD R2, R7, 0x1 ;  /* 0x0000000107027836 */ /* 0x001fca0000000000 */
[----:B------:R-:W-:-:S04]  /*23400*/  ISETP.NE.AND P0, PT, R2, 0x3, PT ;  /* 0x000000030200780c */ /* 0x000fc80003f05270 */
[----:B------:R-:W-:Y:S02]  /*23410*/  SEL R4, RZ, 0x1, P0 ;  /* 0x00000001ff047807 */ /* 0x000fe40000000000 */
[----:B------:R-:W-:Y:S02]  /*23420*/  SEL R3, R2, RZ, P0 ;  /* 0x000000ff02037207 */ /* 0x000fe40000000000 */
[----:B------:R-:W-:-:S03]  /*23430*/  LOP3.LUT R4, R5, R4, RZ, 0x3c, !PT ;  /* 0x0000000405047212 */ /* 0x000fc600078e3cff */
[----:B------:R-:W-:Y:S01]  /*23440*/  IMAD R3, R3, 0x8, R0 ;  /* 0x0000000803037824 */ /* 0x000fe200078e0200 */
[----:B------:R-:W-:-:S07]  /*23450*/  SHF.L.U32 R0, R4, 0x1f, RZ ;  /* 0x0000001f04007819 */ /* 0x000fce00000006ff */
.L_x_577:
[----:B0-----:R0:W1:Y:S02]  /*23460*/  SYNCS.PHASECHK.TRANS64.TRYWAIT P0, [R3+URZ], R0 ;  /* 0x00000000030075a7 */ /* 0x001064000800017f */
[----:B-1----:R-:W-:Y:S05]  /*23470*/  @!P0 NANOSLEEP.SYNCS 0x989680 ;  /* 0x009896800000895d */ /* 0x002fea0003900000 */
[----:B------:R-:W1:Y:S02]  /*23480*/  @!P0 SYNCS.PHASECHK.TRANS64 P0, [R3+URZ], R0 ;  /* 0x00000000030085a7 */ /* 0x000e64000800007f */
[----:B-1----:R-:W-:Y:S05]  /*23490*/  @!P0 BRA `(.L_x_577) ;  /* 0xfffffffc00f08947 */ /* 0x002fea000383ffff */
.L_x_573:
[----:B------:R-:W-:Y:S05]  /*234a0*/  BSYNC B0 ;  /* 0x0000000000007941 */ /* 0x000fea0003800000 */
.L_x_572:
[----:B------:R-:W-:Y:S05]  /*234b0*/  EXIT ;  /* 0x000000000000794d */ /* 0x000fea0003800000 */
.L_x_21:
[----:B--2---:R-:W-:-:S04]  /*234c0*/  IMAD.U32 R3, RZ, RZ, UR7 ;  /* 0x00000007ff037e24 */ /* 0x004fc8000f8e00ff */
[----:B------:R2:W4:Y:S03]  /*234d0*/  SYNCS.PHASECHK.TRANS64.TRYWAIT P0, [R3+URZ], R0 ;  /* 0x00000000030075a7 */ /* 0x000526000800017f */
[----:B----4-:R-:W-:Y:S05]  /*234e0*/  @!P0 NANOSLEEP.SYNCS 0x989680 ;  /* 0x009896800000895d */ /* 0x010fea0003900000 */
[----:B------:R-:W4:Y:S02]  /*234f0*/  @!P0 SYNCS.PHASECHK.TRANS64 P0, [R3+URZ], R0 ;  /* 0x00000000030085a7 */ /* 0x000f24000800007f */
[----:B----4-:R-:W-:Y:S05]  /*23500*/  @!P0 BRA `(.L_x_21) ;  /* 0xfffffffc00ec8947 */ /* 0x010fea000383ffff */
[----:B------:R-:W-:Y:S05]  /*23510*/  BRA `(.L_x_20) ;  /* 0xfffffdf800347947 */ /* 0x000fea000383ffff */
.L_x_27:
[----:B-----5:R4:W-:Y:S02]  /*23520*/  STL [R1+0x478], R0 ;  /* 0x0004780001007387 */ /* 0x0209e40000100800 */
[----:B----4-:R-:W-:-:S04]  /*23530*/  IMAD.U32 R0, RZ, RZ, UR15 ;  /* 0x0000000fff007e24 */ /* 0x010fc8000f8e00ff */
[----:B------:R4:W0:Y:S03]  /*23540*/  SYNCS.PHASECHK.TRANS64.TRYWAIT P0, [R0+URZ], R3 ;  /* 0x00000003000075a7 */ /* 0x000826000800017f */
[----:B0-----:R-:W-:Y:S05]  /*23550*/  @!P0 NANOSLEEP.SYNCS 0x989680 ;  /* 0x009896800000895d */ /* 0x001fea0003900000 */
[----:B------:R4:W0:Y:S02]  /*23560*/  @!P0 SYNCS.PHASECHK.TRANS64 P0, [R0+URZ], R3 ;  /* 0x00000003000085a7 */ /* 0x000824000800007f */
[----:B----4-:R4:W5:Y:S02]  /*23570*/  LDL.LU R0, [R1+0x478] ;  /* 0x0004780001007983 */ /* 0x0109640000300800 */
[----:B0---4-:R-:W-:Y:S05]  /*23580*/  @!P0 BRA `(.L_x_27) ;  /* 0xfffffffc00e48947 */ /* 0x011fea000383ffff */
[----:B------:R-:W-:Y:S05]  /*23590*/  BRA `(.L_x_26) ;  /* 0xfffffe3000147947 */ /* 0x000fea000383ffff */
.L_x_560:
[----:B------:R-:W-:Y:S01]  /*235a0*/  BSSY B1, `(.L_x_578) ;  /* 0x0000006000017945 */ /* 0x000fe20003800000 */
[----:B------:R-:W-:-:S07]  /*235b0*/  IMAD.MOV.U32 R2, RZ, RZ, -0x1 ;  /* 0xffffffffff027424 */ /* 0x000fce00078e00ff */
[----:B------:R-:W-:Y:S05]  /*235c0*/  WARPSYNC.COLLECTIVE R2, `(.L_x_579) ;  /* 0x00000000020c7348 */ /* 0x000fea0003c00000 */
[----:B------:R-:W-:Y:S02]  /*235d0*/  ELECT P0, UR62, PT ;  /* 0x00000000003e782f */ /* 0x000fe40003800000 */
[----:B------:R-:W-:Y:S01]  /*235e0*/  MOV R2, UR62 ;  /* 0x0000003e00027c02 */ /* 0x000fe20008000f00 */
[----:B------:R-:W-:Y:S10]  /*235f0*/  ENDCOLLECTIVE ;  /* 0x000000000000791b */ /* 0x000ff40003800000 */
.L_x_579:
[----:B------:R-:W-:Y:S05]  /*23600*/  BSYNC B1 ;  /* 0x0000000000017941 */ /* 0x000fea0003800000 */
.L_x_578:
[----:B------:R-:W-:Y:S05]  /*23610*/  BRA `(.L_x_580) ;  /* 0xfffffff000407947 */ /* 0x000fea000383ffff */
.L_x_563:
[----:B0-----:R0:W1:Y:S02]  /*23620*/  SYNCS.PHASECHK.TRANS64.TRYWAIT P0, [R12+URZ+0x18], R11 ;  /* 0x0000180b0c0075a7 */ /* 0x001064000800017f */
[----:B-1----:R-:W-:Y:S05]  /*23630*/  @!P0 NANOSLEEP.SYNCS 0x989680 ;  /* 0x009896800000895d */ /* 0x002fea0003900000 */
[----:B------:R-:W1:Y:S02]  /*23640*/  @!P0 SYNCS.PHASECHK.TRANS64 P0, [R12+URZ+0x18], R11 ;  /* 0x0000180b0c0085a7 */ /* 0x000e64000800007f */
[----:B-1----:R-:W-:Y:S05]  /*23650*/  @!P0 BRA `(.L_x_563) ;  /* 0xfffffffc00f08947 */ /* 0x002fea000383ffff */
[----:B------:R-:W-:Y:S05]  /*23660*/  BRA `(.L_x_581) ;  /* 0xfffffff000787947 */ /* 0x000fea000383ffff */
.L_x_571:
[----:B------:R-:W-:Y:S01]  /*23670*/  BSSY B0, `(.L_x_582) ;  /* 0x0000006000007945 */ /* 0x000fe20003800000 */
[----:B------:R-:W-:-:S07]  /*23680*/  IMAD.MOV.U32 R2, RZ, RZ, -0x1 ;  /* 0xffffffffff027424 */ /* 0x000fce00078e00ff */
[----:B------:R-:W-:Y:S05]  /*23690*/  WARPSYNC.COLLECTIVE R2, `(.L_x_583) ;  /* 0x00000000020c7348 */ /* 0x000fea0003c00000 */
[----:B------:R-:W-:Y:S02]  /*236a0*/  ELECT P0, UR62, PT ;  /* 0x00000000003e782f */ /* 0x000fe40003800000 */
[----:B------:R-:W-:Y:S01]  /*236b0*/  MOV R2, UR62 ;  /* 0x0000003e00027c02 */ /* 0x000fe20008000f00 */
[----:B------:R-:W-:Y:S10]  /*236c0*/  ENDCOLLECTIVE ;  /* 0x000000000000791b */ /* 0x000ff40003800000 */
.L_x_583:
[----:B------:R-:W-:Y:S05]  /*236d0*/  BSYNC B0 ;  /* 0x0000000000007941 */ /* 0x000fea0003800000 */
.L_x_582:
[----:B------:R-:W-:Y:S05]  /*236e0*/  BRA `(.L_x_584) ;  /* 0xfffffff800e07947 */ /* 0x000fea000383ffff */
.L_x_575:
[----:B0-----:R0:W1:Y:S02]  /*236f0*/  SYNCS.PHASECHK.TRANS64.TRYWAIT P0, [R3+URZ], R2 ;  /* 0x00000002030075a7 */ /* 0x001064000800017f */
[----:B-1----:R-:W-:Y:S05]  /*23700*/  @!P0 NANOSLEEP.SYNCS 0x989680 ;  /* 0x009896800000895d */ /* 0x002fea0003900000 */
[----:B------:R-:W1:Y:S02]  /*23710*/  @!P0 SYNCS.PHASECHK.TRANS64 P0, [R3+URZ], R2 ;  /* 0x00000002030085a7 */ /* 0x000e64000800007f */
[----:B-1----:R-:W-:Y:S05]  /*23720*/  @!P0 BRA `(.L_x_575) ;  /* 0xfffffffc00f08947 */ /* 0x002fea000383ffff */
[----:B------:R-:W-:Y:S05]  /*23730*/  BRA `(.L_x_585) ;  /* 0xfffffffc00087947 */ /* 0x000fea000383ffff */
.L_x_576:
[----:B0-----:R0:W1:Y:S02]  /*23740*/  SYNCS.PHASECHK.TRANS64.TRYWAIT P0, [R3+URZ], R2 ;  /* 0x00000002030075a7 */ /* 0x001064000800017f */
[----:B-1----:R-:W-:Y:S05]  /*23750*/  @!P0 NANOSLEEP.SYNCS 0x989680 ;  /* 0x009896800000895d */ /* 0x002fea0003900000 */
[----:B------:R-:W1:Y:S02]  /*23760*/  @!P0 SYNCS.PHASECHK.TRANS64 P0, [R3+URZ], R2 ;  /* 0x00000002030085a7 */ /* 0x000e64000800007f */
[----:B-1----:R-:W-:Y:S05]  /*23770*/  @!P0 BRA `(.L_x_576) ;  /* 0xfffffffc00f08947 */ /* 0x002fea000383ffff */
[----:B------:R-:W-:Y:S05]  /*23780*/  BRA `(.L_x_586) ;  /* 0xfffffffc00187947 */ /* 0x000fea000383ffff */
.L_x_587:
[----:B------:R-:W-:-:S00]  /*23790*/  BRA `(.L_x_587) ;  /* 0xfffffffc00fc7947 */ /* 0x000fc0000383ffff */
[----:B------:R-:W-:-:S00]  /*237a0*/  NOP ;  /* 0x0000000000007918 */ /* 0x000fc00000000000 */
        /* <DEDUP_REMOVED lines=13> */
.L_x_588:


//--------------------- .nv.shared._ZN7cutlass13device_kernelINS_4gemm6kernel13GemmUniversalIN4cute5tupleIJiiiiEEENS1_10collective13CollectiveMmaINS1_37MainloopSm90TmaGmmaWarpSpecializedFP8ILi3ENS5_IJNS4_1CILi2EEENSA_ILi1EEESC_EEENS1_35KernelTmaWarpSpecializedCooperativeEEENS5_IJNSA_ILi256EEESG_NSA_ILi32EEEEEENS_12float_e5m2_tENS5_IJlSC_lEEESJ_SK_NS4_8TiledMMAINS4_8MMA_AtomIJNS4_4SM904GMMA31MMA_64x256x32_F32E5M2E5M2_SS_TNILNSO_7ScaleInE1ELSQ_1EEEEEENS4_6LayoutISD_NS5_IJSC_NSA_ILi0EEESU_EEEEENS5_IJNS4_10UnderscoreESX_SX_EEEEENS4_13SM90_TMA_LOADENS4_14ComposedLayoutINS4_7SwizzleILi1ELi4ELi3EEENS4_18smem_ptr_flag_bitsILi8EEENST_INS5_IJNSA_ILi8EEESH_EEENS5_IJSH_SC_EEEEEEEvNS4_8identityENS4_23SM90_TMA_LOAD_MULTICASTES1A_vS1B_EENS_8epilogue10collective6detail29Sm90TmaWarpSpecializedAdapterINS1F_15DefaultEpilogueISJ_SK_SK_NS1E_6thread17LinearCombinationISJ_Li1EffLNS1J_9ScaleType4KindE0ELNS_15FloatRoundStyleE2ESJ_EENS1_15EpilogueDefaultEEEEEvvEEEEvNT_6ParamsE --------------------------
	.section	.nv.shared._ZN7cutlass13device_kernelINS_4gemm6kernel13GemmUniversalIN4cute5tupleIJiiiiEEENS1_10collective13CollectiveMmaINS1_37MainloopSm90TmaGmmaWarpSpecializedFP8ILi3ENS5_IJNS4_1CILi2EEENSA_ILi1EEESC_EEENS1_35KernelTmaWarpSpecializedCooperativeEEENS5_IJNSA_ILi256EEESG_NSA_ILi32EEEEEENS_12float_e5m2_tENS5_IJlSC_lEEESJ_SK_NS4_8TiledMMAINS4_8MMA_AtomIJNS4_4SM904GMMA31MMA_64x256x32_F32E5M2E5M2_SS_TNILNSO_7ScaleInE1ELSQ_1EEEEEENS4_6LayoutISD_NS5_IJSC_NSA_ILi0EEESU_EEEEENS5_IJNS4_10UnderscoreESX_SX_EEEEENS4_13SM90_TMA_LOADENS4_14ComposedLayoutINS4_7SwizzleILi1ELi4ELi3EEENS4_18smem_ptr_flag_bitsILi8EEENST_INS5_IJNSA_ILi8EEESH_EEENS5_IJSH_SC_EEEEEEEvNS4_8identityENS4_23SM90_TMA_LOAD_MULTICASTES1A_vS1B_EENS_8epilogue10collective6detail29Sm90TmaWarpSpecializedAdapterINS1F_15DefaultEpilogueISJ_SK_SK_NS1E_6thread17LinearCombinationISJ_Li1EffLNS1J_9ScaleType4KindE0ELNS_15FloatRoundStyleE2ESJ_EENS1_15EpilogueDefaultEEEEEvvEEEEvNT_6ParamsE,"aw",@nobits
	.sectionflags	@""
	.align	16
	.zero		1024


//--------------------- .nv.shared.reserved.0     --------------------------
	.section	.nv.shared.reserved.0,"aw",@nobits
	.weak		__nv_reservedSMEM_offset_0_alias
	.size		__nv_reservedSMEM_offset_0_alias, 0, 0
	.other		__nv_reservedSMEM_offset_0_alias,@"STO_CUDA_RESERVED_SHARED STV_DEFAULT"
__nv_reservedSMEM_offset_0_alias:
	.zero		0


//--------------------- .nv.global                --------------------------
	.section	.nv.global,"aw",@nobits
.nv.global:
	.type		_ZN39_INTERNAL_eac4397a_4_k_cu_80dfe164_51624cute1_E,@object
	.size		_ZN39_INTERNAL_eac4397a_4_k_cu_80dfe164_51624cute1_E,(_ZN39_INTERNAL_eac4397a_4_k_cu_80dfe164_51624cuda3std3__45__cpo6cbeginE - _ZN39_INTERNAL_eac4397a_4_k_cu_80dfe164_51624cute1_E)
_ZN39_INTERNAL_eac4397a_4_k_cu_80dfe164_51624cute1_E:
	.zero		1
	.type		_ZN39_INTERNAL_eac4397a_4_k_cu_80dfe164_51624cuda3std3__45__cpo6cbeginE,@object
	.size		_ZN39_INTERNAL_eac4397a_4_k_cu_80dfe164_51624cuda3std3__45__cpo6cbeginE,(_ZN39_INTERNAL_eac4397a_4_k_cu_80dfe164_51624cuda3std3__48in_placeE - _ZN39_INTERNAL_eac4397a_4_k_cu_80dfe164_51624cuda3std3__45__cpo6cbeginE)
_ZN39_INTERNAL_eac4397a_4_k_cu_80dfe164_51624cuda3std3__45__cpo6cbeginE:
	.zero		1
	.type		_ZN39_INTERNAL_eac4397a_4_k_cu_80dfe164_51624cuda3std3__48in_placeE,@object
	.size		_ZN39_INTERNAL_eac4397a_4_k_cu_80dfe164_51624cuda3std3__48in_placeE,(_ZN39_INTERNAL_eac4397a_4_k_cu_80dfe164_51624cuda3std6ranges3__45__cpo9iter_moveE - _ZN39_INTERNAL_eac4397a_4_k_cu_80dfe164_51624cuda3std3__48in_placeE)
_ZN39_INTERNAL_eac4397a_4_k_cu_80dfe164_51624cuda3std3__48in_placeE:
	.zero		1
	.type		_ZN39_INTERNAL_eac4397a_4_k_cu_80dfe164_51624cuda3std6ranges3__45__cpo9iter_moveE,@object
	.size		_ZN39_INTERNAL_eac4397a_4_k_cu_80dfe164_51624cuda3std6ranges3__45__cpo9iter_moveE,(_ZN39_INTERNAL_eac4397a_4_k_cu_80dfe164_51624cuda3std3__45__cpo5beginE - _ZN39_INTERNAL_eac4397a_4_k_cu_80dfe164_51624cuda3std6ranges3__45__cpo9iter_moveE)
_ZN39_INTERNAL_eac4397a_4_k_cu_80dfe164_51624cuda3std6ranges3__45__cpo9iter_moveE:
	.zero		1
	.type		_ZN39_INTERNAL_eac4397a_4_k_cu_80dfe164_51624cuda3std3__45__cpo5beginE,@object
	.size		_ZN39_INTERNAL_eac4397a_4_k_cu_80dfe164_51624cuda3std3__45__cpo5beginE,(_ZN39_INTERNAL_eac4397a_4_k_cu_80dfe164_51624cuda3std3__441_GLOBAL__N__eac4397a_4_k_cu_80dfe164_51626ignoreE - _ZN39_INTERNAL_eac4397a_4_k_cu_80dfe164_51624cuda3std3__45__cpo5beginE)
_ZN39_INTERNAL_eac4397a_4_k_cu_80dfe164_51624cuda3std3__45__cpo5beginE:
	.zero		1
	.type		_ZN39_INTERNAL_eac4397a_4_k_cu_80dfe164_51624cuda3std3__441_GLOBAL__N__eac4397a_4_k_cu_80dfe164_51626ignoreE,@object
	.size		_ZN39_INTERNAL_eac4397a_4_k_cu_80dfe164_51624cuda3std3__441_GLOBAL__N__eac4397a_4_k_cu_80dfe164_51626ignoreE,(_ZN39_INTERNAL_eac4397a_4_k_cu_80dfe164_51624cute7productE - _ZN39_INTERNAL_eac4397a_4_k_cu_80dfe164_51624cuda3std3__441_GLOBAL__N__eac4397a_4_k_cu_80dfe164_51626ignoreE)
_ZN39_INTERNAL_eac4397a_4_k_cu_80dfe164_51624cuda3std3__441_GLOBAL__N__eac4397a_4_k_cu_80dfe164_51626ignoreE:
	.zero		1
	.type		_ZN39_INTERNAL_eac4397a_4_k_cu_80dfe164_51624cute7productE,@object
	.size		_ZN39_INTERNAL_eac4397a_4_k_cu_80dfe164_51624cute7productE,(_ZN39_INTERNAL_eac4397a_4_k_cu_80dfe164_51624cuda3std3__45__cpo3endE - _ZN39_INTERNAL_eac4397a_4_k_cu_80dfe164_51624cute7productE)
_ZN39_INTERNAL_eac4397a_4_k_cu_80dfe164_51624cute7productE:
	.zero		1
	.type		_ZN39_INTERNAL_eac4397a_4_k_cu_80dfe164_51624cuda3std3__45__cpo3endE,@object
	.size		_ZN39_INTERNAL_eac4397a_4_k_cu_80dfe164_51624cuda3std3__45__cpo3endE,(_ZN39_INTERNAL_eac4397a_4_k_cu_80dfe164_51624cuda3std3__419piecewise_constructE - _ZN39_INTERNAL_eac4397a_4_k_cu_80dfe164_51624cuda3std3__45__cpo3endE)
_ZN39_INTERNAL_eac4397a_4_k_cu_80dfe164_51624cuda3std3__45__cpo3endE:
	.zero		1
	.type		_ZN39_INTERNAL_eac4397a_4_k_cu_80dfe164_51624cuda3std3__419piecewise_constructE,@object
	.size		_ZN39_INTERNAL_eac4397a_4_k_cu_80dfe164_51624cuda3std3__419piecewise_constructE,(_ZN39_INTERNAL_eac4397a_4_k_cu_80dfe164_51624cuda3std3__45__cpo4cendE - _ZN39_INTERNAL_eac4397a_4_k_cu_80dfe164_51624cuda3std3__419piecewise_constructE)
_ZN39_INTERNAL_eac4397a_4_k_cu_80dfe164_51624cuda3std3__419piecewise_constructE:
	.zero		1
	.type		_ZN39_INTERNAL_eac4397a_4_k_cu_80dfe164_51624cuda3std3__45__cpo4cendE,@object
	.size		_ZN39_INTERNAL_eac4397a_4_k_cu_80dfe164_51624cuda3std3__45__cpo4cendE,(_ZN39_INTERNAL_eac4397a_4_k_cu_80dfe164_51624cuda3std6ranges3__45__cpo4swapE - _ZN39_INTERNAL_eac4397a_4_k_cu_80dfe164_51624cuda3std3__45__cpo4cendE)
_ZN39_INTERNAL_eac4397a_4_k_cu_80dfe164_51624cuda3std3__45__cpo4cendE:
	.zero		1
	.type		_ZN39_INTERNAL_eac4397a_4_k_cu_80dfe164_51624cuda3std6ranges3__45__cpo4swapE,@object
	.size		_ZN39_INTERNAL_eac4397a_4_k_cu_80dfe164_51624cuda3std6ranges3__45__cpo4swapE,(.L_7 - _ZN39_INTERNAL_eac4397a_4_k_cu_80dfe164_51624cuda3std6ranges3__45__cpo4swapE)
_ZN39_INTERNAL_eac4397a_4_k_cu_80dfe164_51624cuda3std6ranges3__45__cpo4swapE:
	.zero		1
.L_7:


//--------------------- .nv.constant0._ZN7cutlass13device_kernelINS_4gemm6kernel13GemmUniversalIN4cute5tupleIJiiiiEEENS1_10collective13CollectiveMmaINS1_37MainloopSm90TmaGmmaWarpSpecializedFP8ILi3ENS5_IJNS4_1CILi2EEENSA_ILi1EEESC_EEENS1_35KernelTmaWarpSpecializedCooperativeEEENS5_IJNSA_ILi256EEESG_NSA_ILi32EEEEEENS_12float_e5m2_tENS5_IJlSC_lEEESJ_SK_NS4_8TiledMMAINS4_8MMA_AtomIJNS4_4SM904GMMA31MMA_64x256x32_F32E5M2E5M2_SS_TNILNSO_7ScaleInE1ELSQ_1EEEEEENS4_6LayoutISD_NS5_IJSC_NSA_ILi0EEESU_EEEEENS5_IJNS4_10UnderscoreESX_SX_EEEEENS4_13SM90_TMA_LOADENS4_14ComposedLayoutINS4_7SwizzleILi1ELi4ELi3EEENS4_18smem_ptr_flag_bitsILi8EEENST_INS5_IJNSA_ILi8EEESH_EEENS5_IJSH_SC_EEEEEEEvNS4_8identityENS4_23SM90_TMA_LOAD_MULTICASTES1A_vS1B_EENS_8epilogue10collective6detail29Sm90TmaWarpSpecializedAdapterINS1F_15DefaultEpilogueISJ_SK_SK_NS1E_6thread17LinearCombinationISJ_Li1EffLNS1J_9ScaleType4KindE0ELNS_15FloatRoundStyleE2ESJ_EENS1_15EpilogueDefaultEEEEEvvEEEEvNT_6ParamsE --------------------------
	.section	.nv.constant0._ZN7cutlass13device_kernelINS_4gemm6kernel13GemmUniversalIN4cute5tupleIJiiiiEEENS1_10collective13CollectiveMmaINS1_37MainloopSm90TmaGmmaWarpSpecializedFP8ILi3ENS5_IJNS4_1CILi2EEENSA_ILi1EEESC_EEENS1_35KernelTmaWarpSpecializedCooperativeEEENS5_IJNSA_ILi256EEESG_NSA_ILi32EEEEEENS_12float_e5m2_tENS5_IJlSC_lEEESJ_SK_NS4_8TiledMMAINS4_8MMA_AtomIJNS4_4SM904GMMA31MMA_64x256x32_F32E5M2E5M2_SS_TNILNSO_7ScaleInE1ELSQ_1EEEEEENS4_6LayoutISD_NS5_IJSC_NSA_ILi0EEESU_EEEEENS5_IJNS4_10UnderscoreESX_SX_EEEEENS4_13SM90_TMA_LOADENS4_14ComposedLayoutINS4_7SwizzleILi1ELi4ELi3EEENS4_18smem_ptr_flag_bitsILi8EEENST_INS5_IJNSA_ILi8EEESH_EEENS5_IJSH_SC_EEEEEEEvNS4_8identityENS4_23SM90_TMA_LOAD_MULTICASTES1A_vS1B_EENS_8epilogue10collective6detail29Sm90TmaWarpSpecializedAdapterINS1F_15DefaultEpilogueISJ_SK_SK_NS1E_6thread17LinearCombinationISJ_Li1EffLNS1J_9ScaleType4KindE0ELNS_15FloatRoundStyleE2ESJ_EENS1_15EpilogueDefaultEEEEEvvEEEEvNT_6ParamsE,"a",@progbits
	.sectionflags	@""
	.align	4
.nv.constant0._ZN7cutlass13device_kernelINS_4gemm6kernel13GemmUniversalIN4cute5tupleIJiiiiEEENS1_10collective13CollectiveMmaINS1_37MainloopSm90TmaGmmaWarpSpecializedFP8ILi3ENS5_IJNS4_1CILi2EEENSA_ILi1EEESC_EEENS1_35KernelTmaWarpSpecializedCooperativeEEENS5_IJNSA_ILi256EEESG_NSA_ILi32EEEEEENS_12float_e5m2_tENS5_IJlSC_lEEESJ_SK_NS4_8TiledMMAINS4_8MMA_AtomIJNS4_4SM904GMMA31MMA_64x256x32_F32E5M2E5M2_SS_TNILNSO_7ScaleInE1ELSQ_1EEEEEENS4_6LayoutISD_NS5_IJSC_NSA_ILi0EEESU_EEEEENS5_IJNS4_10UnderscoreESX_SX_EEEEENS4_13SM90_TMA_LOADENS4_14ComposedLayoutINS4_7SwizzleILi1ELi4ELi3EEENS4_18smem_ptr_flag_bitsILi8EEENST_INS5_IJNSA_ILi8EEESH_EEENS5_IJSH_SC_EEEEEEEvNS4_8identityENS4_23SM90_TMA_LOAD_MULTICASTES1A_vS1B_EENS_8epilogue10collective6detail29Sm90TmaWarpSpecializedAdapterINS1F_15DefaultEpilogueISJ_SK_SK_NS1E_6thread17LinearCombinationISJ_Li1EffLNS1J_9ScaleType4KindE0ELNS_15FloatRoundStyleE2ESJ_EENS1_15EpilogueDefaultEEEEEvvEEEEvNT_6ParamsE:
	.zero		1664


//--------------------- SYMBOLS --------------------------

	.type		.nv.reservedSmem.offset0,@object
	.size		.nv.reservedSmem.offset0,0x4
